// auto-generated by cutlass_sweep.conv — config: {"arch": "sm_100", "cluster_m": 2, "cluster_n": 1, "conv_kind": "fprop", "dtype": "tf32", "ndim": 2, "tile_k": 32, "tile_m": 64, "tile_n": 64}
#include "cutlass/cutlass.h"
#include "cute/tensor.hpp"
#include "cutlass/kernel_hardware_info.hpp"
#include "cutlass/conv/convolution.h"
#include "cutlass/conv/dispatch_policy.hpp"
#include "cutlass/conv/collective/collective_builder.hpp"
#include "cutlass/conv/kernel/conv_universal.hpp"
#include "cutlass/conv/device/conv_universal_adapter.hpp"
#include "cutlass/epilogue/collective/collective_builder.hpp"

using namespace cute;
using Elem = cutlass::tfloat32_t;
using Acc  = float;
using LayoutAB = cutlass::layout::TensorNHWC;
using LayoutC  = cutlass::layout::TensorNHWC;
constexpr auto ConvOp = cutlass::conv::Operator::kFprop;
using TileShape    = Shape<_64, _64, Shape<_32>>;
using ClusterShape = Shape<_2, _1, _1>;

using CollectiveEpilogue = typename cutlass::epilogue::collective::CollectiveBuilder<
    cutlass::arch::Sm100, cutlass::arch::OpClassTensorOp,
    TileShape, ClusterShape,
    cutlass::epilogue::collective::EpilogueTileAuto,
    Acc, Acc,
    Elem, LayoutC, 128 / cutlass::sizeof_bits<Elem>::value,
    Elem, LayoutC, 128 / cutlass::sizeof_bits<Elem>::value,
    cutlass::epilogue::collective::EpilogueScheduleAuto
  >::CollectiveOp;

using CollectiveMainloop = typename cutlass::conv::collective::CollectiveBuilder<
    cutlass::arch::Sm100, cutlass::arch::OpClassTensorOp, ConvOp,
    Elem, LayoutAB, 128 / cutlass::sizeof_bits<Elem>::value,
    Elem, LayoutAB, 128 / cutlass::sizeof_bits<Elem>::value,
    Acc,
    TileShape, ClusterShape,
    cutlass::conv::collective::StageCountAutoCarveout<
        static_cast<int>(sizeof(typename CollectiveEpilogue::SharedStorage))>,
    cutlass::conv::collective::KernelScheduleAuto
  >::CollectiveOp;

using ProblemShape = cutlass::conv::ConvProblemShape<
    ConvOp, CollectiveMainloop::DispatchPolicy::NumSpatialDimensions>;
using ConvKernel = cutlass::conv::kernel::ConvUniversal<
    ProblemShape, CollectiveMainloop, CollectiveEpilogue>;
using Conv = cutlass::conv::device::ConvUniversalAdapter<ConvKernel>;

auto* _anchor = &cutlass::device_kernel<ConvKernel>;


// ===== COMPILED SASS (sm_100a) =====

	.target	sm_100a

	.elftype	@"ET_EXEC"


//--------------------- .note.nv.tkinfo           --------------------------
	.section	.note.nv.tkinfo,"",@"SHT_NOTE"
	.sectionflags	@"SHF_NOTE_NV_TKINFO"
	.tkinfo
        /*0018*/ 	.word	0x00000002
        /*0030*/ 	.string	""
        /*0030*/ 	.string	"ptxas"
        /*0030*/ 	.string	"Cuda compilation tools, release 13.0, V13.0.88"
        /*0030*/ 	.string	"Build cuda_13.0.r13.0/compiler.36424714_0"
        /*0030*/ 	.string	"-arch sm_100a -m 64 "



//--------------------- .note.nv.cuinfo           --------------------------
	.section	.note.nv.cuinfo,"",@"SHT_NOTE"
	.sectionflags	@"SHF_NOTE_NV_CUINFO"
        /*0018*/ 	.short	0x0002
        /*001a*/ 	.short	0x0064
        /*001c*/ 	.short	0x0082
	.zero		2


//--------------------- .nv.info                  --------------------------
	.section	.nv.info,"",@"SHT_CUDA_INFO"
	.align	4


	//----- nvinfo : EIATTR_REGCOUNT
	.align		4
        /*0000*/ 	.byte	0x04, 0x2f
        /*0002*/ 	.short	(.L_19 - .L_18)
	.align		4
.L_18:
        /*0004*/ 	.word	index@(_ZN7cutlass13device_kernelINS_4conv6kernel13ConvUniversalINS1_16ConvProblemShapeILNS1_8OperatorE0ELi2EEENS1_10collective14CollectiveConvINS1_47MainloopSm100TmaUmmaWarpSpecializedImplicitGemmILS5_0ELi12ELi2ELi1ELi2EN4cute5tupleIJNSA_1CILi2EEENSC_ILi1EEESE_EEEEENSB_IJNSC_ILi64EEESH_NSB_IJNSC_ILi32EEEEEEEEENS_10tfloat32_tESL_NSA_8TiledMMAINSA_8MMA_AtomIJNSA_17SM100_MMA_TF32_SSISL_SL_fLi64ELi64ELNSA_4UMMA5MajorE0ELSQ_0ELNSP_7ScaleInE0ELSR_0EEEEEENSA_6LayoutINSB_IJSE_SE_SE_EEENSB_IJNSC_ILi0EEESW_SW_EEEEENSB_IJNSA_10UnderscoreESZ_SZ_EEEEENS7_6detail27Sm100ImplicitGemmTileTraitsINSA_20SM90_TMA_LOAD_IM2COLENSA_14ComposedLayoutINSA_7SwizzleILi3ELi4ELi3EEENSA_18smem_ptr_flag_bitsILi32EEENSU_INSB_IJNSC_ILi8EEESI_EEENSB_IJSI_SE_EEEEEEEvEENS13_INSA_23SM90_TMA_LOAD_MULTICASTES1E_vEEEENS_8epilogue10collective18CollectiveEpilogueINS1J_23Sm100TmaWarpSpecializedILi3ELi2ELi16ELb1ELb0EEEJSK_NSB_IJNSU_ISH_SE_EENSU_ISI_SE_EEEEESL_NSB_IJNSB_IJlllEEESE_SW_EEESL_S1S_NS1J_6fusion15FusionCallbacksIS1N_NS1T_17LinearCombinationISL_fSL_fLNS_15FloatRoundStyleE2EEESK_S1Q_JEEENSA_5SM1004TMEM4LOAD26SM100_TMEM_LOAD_16dp128b8xES14_S1E_NSA_17SM75_U32x4_LDSM_NENSA_21SM90_TMA_STORE_IM2COLES1E_NSA_17SM90_U32x4_STSM_NENSA_39AutoVectorizingCopyWithAssumedAlignmentILi128EEEEEEvvEEEEvNT_6ParamsE)
        /*0008*/ 	.word	0x00000058


	//----- nvinfo : EIATTR_FRAME_SIZE
	.align		4
.L_19:
        /*000c*/ 	.byte	0x04, 0x11
        /*000e*/ 	.short	(.L_21 - .L_20)
	.align		4
.L_20:
        /*0010*/ 	.word	index@($__internal_2_$__cuda_sm10x_tcgen05_guardrail_trap_unallocated_columns_being_dealloced)
        /*0014*/ 	.word	0x00000008


	//----- nvinfo : EIATTR_FRAME_SIZE
	.align		4
.L_21:
        /*0018*/ 	.byte	0x04, 0x11
        /*001a*/ 	.short	(.L_23 - .L_22)
	.align		4
.L_22:
        /*001c*/ 	.word	index@($__internal_1_$__cuda_sm10x_tcgen05_guardrail_trap_phase_invalid_during_alloc)
        /*0020*/ 	.word	0x00000008


	//----- nvinfo : EIATTR_FRAME_SIZE
	.align		4
.L_23:
        /*0024*/ 	.byte	0x04, 0x11
        /*0026*/ 	.short	(.L_25 - .L_24)
	.align		4
.L_24:
        /*0028*/ 	.word	index@($__internal_0_$__cuda_sm10x_tcgen05_guardrail_trap_col_being_dealloced_not_returned_by_alloc)
        /*002c*/ 	.word	0x00000008


	//----- nvinfo : EIATTR_FRAME_SIZE
	.align		4
.L_25:
        /*0030*/ 	.byte	0x04, 0x11
        /*0032*/ 	.short	(.L_27 - .L_26)
	.align		4
.L_26:
        /*0034*/ 	.word	index@(_ZN7cutlass13device_kernelINS_4conv6kernel13ConvUniversalINS1_16ConvProblemShapeILNS1_8OperatorE0ELi2EEENS1_10collective14CollectiveConvINS1_47MainloopSm100TmaUmmaWarpSpecializedImplicitGemmILS5_0ELi12ELi2ELi1ELi2EN4cute5tupleIJNSA_1CILi2EEENSC_ILi1EEESE_EEEEENSB_IJNSC_ILi64EEESH_NSB_IJNSC_ILi32EEEEEEEEENS_10tfloat32_tESL_NSA_8TiledMMAINSA_8MMA_AtomIJNSA_17SM100_MMA_TF32_SSISL_SL_fLi64ELi64ELNSA_4UMMA5MajorE0ELSQ_0ELNSP_7ScaleInE0ELSR_0EEEEEENSA_6LayoutINSB_IJSE_SE_SE_EEENSB_IJNSC_ILi0EEESW_SW_EEEEENSB_IJNSA_10UnderscoreESZ_SZ_EEEEENS7_6detail27Sm100ImplicitGemmTileTraitsINSA_20SM90_TMA_LOAD_IM2COLENSA_14ComposedLayoutINSA_7SwizzleILi3ELi4ELi3EEENSA_18smem_ptr_flag_bitsILi32EEENSU_INSB_IJNSC_ILi8EEESI_EEENSB_IJSI_SE_EEEEEEEvEENS13_INSA_23SM90_TMA_LOAD_MULTICASTES1E_vEEEENS_8epilogue10collective18CollectiveEpilogueINS1J_23Sm100TmaWarpSpecializedILi3ELi2ELi16ELb1ELb0EEEJSK_NSB_IJNSU_ISH_SE_EENSU_ISI_SE_EEEEESL_NSB_IJNSB_IJlllEEESE_SW_EEESL_S1S_NS1J_6fusion15FusionCallbacksIS1N_NS1T_17LinearCombinationISL_fSL_fLNS_15FloatRoundStyleE2EEESK_S1Q_JEEENSA_5SM1004TMEM4LOAD26SM100_TMEM_LOAD_16dp128b8xES14_S1E_NSA_17SM75_U32x4_LDSM_NENSA_21SM90_TMA_STORE_IM2COLES1E_NSA_17SM90_U32x4_STSM_NENSA_39AutoVectorizingCopyWithAssumedAlignmentILi128EEEEEEvvEEEEvNT_6ParamsE)
        /*0038*/ 	.word	0x00000008


	//----- nvinfo : EIATTR_MIN_STACK_SIZE
	.align		4
.L_27:
        /*003c*/ 	.byte	0x04, 0x12
        /*003e*/ 	.short	(.L_29 - .L_28)
	.align		4
.L_28:
        /*0040*/ 	.word	index@(_ZN7cutlass13device_kernelINS_4conv6kernel13ConvUniversalINS1_16ConvProblemShapeILNS1_8OperatorE0ELi2EEENS1_10collective14CollectiveConvINS1_47MainloopSm100TmaUmmaWarpSpecializedImplicitGemmILS5_0ELi12ELi2ELi1ELi2EN4cute5tupleIJNSA_1CILi2EEENSC_ILi1EEESE_EEEEENSB_IJNSC_ILi64EEESH_NSB_IJNSC_ILi32EEEEEEEEENS_10tfloat32_tESL_NSA_8TiledMMAINSA_8MMA_AtomIJNSA_17SM100_MMA_TF32_SSISL_SL_fLi64ELi64ELNSA_4UMMA5MajorE0ELSQ_0ELNSP_7ScaleInE0ELSR_0EEEEEENSA_6LayoutINSB_IJSE_SE_SE_EEENSB_IJNSC_ILi0EEESW_SW_EEEEENSB_IJNSA_10UnderscoreESZ_SZ_EEEEENS7_6detail27Sm100ImplicitGemmTileTraitsINSA_20SM90_TMA_LOAD_IM2COLENSA_14ComposedLayoutINSA_7SwizzleILi3ELi4ELi3EEENSA_18smem_ptr_flag_bitsILi32EEENSU_INSB_IJNSC_ILi8EEESI_EEENSB_IJSI_SE_EEEEEEEvEENS13_INSA_23SM90_TMA_LOAD_MULTICASTES1E_vEEEENS_8epilogue10collective18CollectiveEpilogueINS1J_23Sm100TmaWarpSpecializedILi3ELi2ELi16ELb1ELb0EEEJSK_NSB_IJNSU_ISH_SE_EENSU_ISI_SE_EEEEESL_NSB_IJNSB_IJlllEEESE_SW_EEESL_S1S_NS1J_6fusion15FusionCallbacksIS1N_NS1T_17LinearCombinationISL_fSL_fLNS_15FloatRoundStyleE2EEESK_S1Q_JEEENSA_5SM1004TMEM4LOAD26SM100_TMEM_LOAD_16dp128b8xES14_S1E_NSA_17SM75_U32x4_LDSM_NENSA_21SM90_TMA_STORE_IM2COLES1E_NSA_17SM90_U32x4_STSM_NENSA_39AutoVectorizingCopyWithAssumedAlignmentILi128EEEEEEvvEEEEvNT_6ParamsE)
        /*0044*/ 	.word	0x00000008
.L_29:


//--------------------- .nv.compat                --------------------------
	.section	.nv.compat,"",@"SHT_CUDA_COMPAT_INFO"
	.align	4
        /*0000*/ 	.byte	0x02, 0x09, 0x01, 0x00, 0x02, 0x02, 0x02, 0x00, 0x02, 0x05, 0x05, 0x00, 0x03, 0x07, 0x01, 0x01
        /*0010*/ 	.byte	0x02, 0x03, 0x01, 0x00, 0x02, 0x06, 0x01, 0x00, 0x04, 0x0b, 0x08, 0x00, 0x09, 0x00, 0x00, 0x00
        /*0020*/ 	.byte	0x00, 0x00, 0x00, 0x00


//--------------------- .nv.info._ZN7cutlass13device_kernelINS_4conv6kernel13ConvUniversalINS1_16ConvProblemShapeILNS1_8OperatorE0ELi2EEENS1_10collective14CollectiveConvINS1_47MainloopSm100TmaUmmaWarpSpecializedImplicitGemmILS5_0ELi12ELi2ELi1ELi2EN4cute5tupleIJNSA_1CILi2EEENSC_ILi1EEESE_EEEEENSB_IJNSC_ILi64EEESH_NSB_IJNSC_ILi32EEEEEEEEENS_10tfloat32_tESL_NSA_8TiledMMAINSA_8MMA_AtomIJNSA_17SM100_MMA_TF32_SSISL_SL_fLi64ELi64ELNSA_4UMMA5MajorE0ELSQ_0ELNSP_7ScaleInE0ELSR_0EEEEEENSA_6LayoutINSB_IJSE_SE_SE_EEENSB_IJNSC_ILi0EEESW_SW_EEEEENSB_IJNSA_10UnderscoreESZ_SZ_EEEEENS7_6detail27Sm100ImplicitGemmTileTraitsINSA_20SM90_TMA_LOAD_IM2COLENSA_14ComposedLayoutINSA_7SwizzleILi3ELi4ELi3EEENSA_18smem_ptr_flag_bitsILi32EEENSU_INSB_IJNSC_ILi8EEESI_EEENSB_IJSI_SE_EEEEEEEvEENS13_INSA_23SM90_TMA_LOAD_MULTICASTES1E_vEEEENS_8epilogue10collective18CollectiveEpilogueINS1J_23Sm100TmaWarpSpecializedILi3ELi2ELi16ELb1ELb0EEEJSK_NSB_IJNSU_ISH_SE_EENSU_ISI_SE_EEEEESL_NSB_IJNSB_IJlllEEESE_SW_EEESL_S1S_NS1J_6fusion15FusionCallbacksIS1N_NS1T_17LinearCombinationISL_fSL_fLNS_15FloatRoundStyleE2EEESK_S1Q_JEEENSA_5SM1004TMEM4LOAD26SM100_TMEM_LOAD_16dp128b8xES14_S1E_NSA_17SM75_U32x4_LDSM_NENSA_21SM90_TMA_STORE_IM2COLES1E_NSA_17SM90_U32x4_STSM_NENSA_39AutoVectorizingCopyWithAssumedAlignmentILi128EEEEEEvvEEEEvNT_6ParamsE --------------------------
	.section	.nv.info._ZN7cutlass13device_kernelINS_4conv6kernel13ConvUniversalINS1_16ConvProblemShapeILNS1_8OperatorE0ELi2EEENS1_10collective14CollectiveConvINS1_47MainloopSm100TmaUmmaWarpSpecializedImplicitGemmILS5_0ELi12ELi2ELi1ELi2EN4cute5tupleIJNSA_1CILi2EEENSC_ILi1EEESE_EEEEENSB_IJNSC_ILi64EEESH_NSB_IJNSC_ILi32EEEEEEEEENS_10tfloat32_tESL_NSA_8TiledMMAINSA_8MMA_AtomIJNSA_17SM100_MMA_TF32_SSISL_SL_fLi64ELi64ELNSA_4UMMA5MajorE0ELSQ_0ELNSP_7ScaleInE0ELSR_0EEEEEENSA_6LayoutINSB_IJSE_SE_SE_EEENSB_IJNSC_ILi0EEESW_SW_EEEEENSB_IJNSA_10UnderscoreESZ_SZ_EEEEENS7_6detail27Sm100ImplicitGemmTileTraitsINSA_20SM90_TMA_LOAD_IM2COLENSA_14ComposedLayoutINSA_7SwizzleILi3ELi4ELi3EEENSA_18smem_ptr_flag_bitsILi32EEENSU_INSB_IJNSC_ILi8EEESI_EEENSB_IJSI_SE_EEEEEEEvEENS13_INSA_23SM90_TMA_LOAD_MULTICASTES1E_vEEEENS_8epilogue10collective18CollectiveEpilogueINS1J_23Sm100TmaWarpSpecializedILi3ELi2ELi16ELb1ELb0EEEJSK_NSB_IJNSU_ISH_SE_EENSU_ISI_SE_EEEEESL_NSB_IJNSB_IJlllEEESE_SW_EEESL_S1S_NS1J_6fusion15FusionCallbacksIS1N_NS1T_17LinearCombinationISL_fSL_fLNS_15FloatRoundStyleE2EEESK_S1Q_JEEENSA_5SM1004TMEM4LOAD26SM100_TMEM_LOAD_16dp128b8xES14_S1E_NSA_17SM75_U32x4_LDSM_NENSA_21SM90_TMA_STORE_IM2COLES1E_NSA_17SM90_U32x4_STSM_NENSA_39AutoVectorizingCopyWithAssumedAlignmentILi128EEEEEEvvEEEEvNT_6ParamsE,"",@"SHT_CUDA_INFO"
	.sectionflags	@""
	.align	4


	//----- nvinfo : EIATTR_CUDA_API_VERSION
	.align		4
        /*0000*/ 	.byte	0x04, 0x37
        /*0002*/ 	.short	(.L_31 - .L_30)
.L_30:
        /*0004*/ 	.word	0x00000082


	//----- nvinfo : EIATTR_KPARAM_INFO
	.align		4
.L_31:
        /*0008*/ 	.byte	0x04, 0x17
        /*000a*/ 	.short	(.L_33 - .L_32)
.L_32:
        /*000c*/ 	.word	0x00000000
        /*0010*/ 	.short	0x0000
        /*0012*/ 	.short	0x0000
        /*0014*/ 	.byte	0x00, 0xf0, 0x01, 0x20


	//----- nvinfo : EIATTR_AT_ENTRY_FRAGMENTS
	.align		4
.L_33:
        /*0018*/ 	.byte	0x04, 0x4f
        /*001a*/ 	.short	(.L_35 - .L_34)


	//   ....[0]....
.L_34:
        /*001c*/ 	.word	0x00000006


	//----- nvinfo : EIATTR_RESERVED_SMEM_USED
	.align		4
.L_35:
        /*0020*/ 	.byte	0x01, 0x41
	.zero		2


	//----- nvinfo : EIATTR_SPARSE_MMA_MASK
	.align		4
        /*0024*/ 	.byte	0x03, 0x50
        /*0026*/ 	.short	0x0000


	//----- nvinfo : EIATTR_TCGEN05_1CTA_USED
	.align		4
        /*0028*/ 	.byte	0x01, 0x51
	.zero		2


	//----- nvinfo : EIATTR_MAXREG_COUNT
	.align		4
        /*002c*/ 	.byte	0x03, 0x1b
        /*002e*/ 	.short	0x00ff


	//----- nvinfo : EIATTR_NUM_BARRIERS
	.align		4
        /*0030*/ 	.byte	0x02, 0x4c
        /*0032*/ 	.byte	0x07
	.zero		1


	//----- nvinfo : EIATTR_EXTERNS
	.align		4
        /*0034*/ 	.byte	0x04, 0x0f
        /*0036*/ 	.short	(.L_37 - .L_36)


	//   ....[0]....
	.align		4
.L_36:
        /*0038*/ 	.word	index@(__assertfail)


	//----- nvinfo : EIATTR_MERCURY_ISA_VERSION
	.align		4
.L_37:
        /*003c*/ 	.byte	0x03, 0x5f
        /*003e*/ 	.short	0x0101


	//----- nvinfo : EIATTR_INT_WARP_WIDE_INSTR_OFFSETS
	.align		4
        /*0040*/ 	.byte	0x04, 0x31
        /*0042*/ 	.short	(.L_39 - .L_38)


	//   ....[0]....
.L_38:
        /*0044*/ 	.word	0x00004170


	//   ....[1]....
        /*0048*/ 	.word	0x00004190


	//   ....[2]....
        /*004c*/ 	.word	0x000041c0


	//   ....[3]....
        /*0050*/ 	.word	0x00004e30


	//   ....[4]....
        /*0054*/ 	.word	0x00004f70


	//   ....[5]....
        /*0058*/ 	.word	0x00005070


	//   ....[6]....
        /*005c*/ 	.word	0x00005170


	//----- nvinfo : EIATTR_COOP_GROUP_MASK_REGIDS
	.align		4
.L_39:
        /*0060*/ 	.byte	0x04, 0x29
        /*0062*/ 	.short	(.L_41 - .L_40)


	//   ....[0]....
.L_40:
        /*0064*/ 	.word	0xffffffff


	//   ....[1]....
        /*0068*/ 	.word	0xffffffff


	//   ....[2]....
        /*006c*/ 	.word	0xffffffff


	//   ....[3]....
        /*0070*/ 	.word	0xffffffff


	//   ....[4]....
        /*0074*/ 	.word	0xffffffff


	//   ....[5]....
        /*0078*/ 	.word	0xffffffff


	//   ....[6]....
        /*007c*/ 	.word	0xffffffff


	//   ....[7]....
        /*0080*/ 	.word	0xffffffff


	//   ....[8]....
        /*0084*/ 	.word	0xffffffff


	//   ....[9]....
        /*0088*/ 	.word	0xffffffff


	//   ....[10]....
        /*008c*/ 	.word	0xffffffff


	//   ....[11]....
        /*0090*/ 	.word	0xffffffff


	//   ....[12]....
        /*0094*/ 	.word	0xffffffff


	//----- nvinfo : EIATTR_COOP_GROUP_INSTR_OFFSETS
	.align		4
.L_41:
        /*0098*/ 	.byte	0x04, 0x28
        /*009a*/ 	.short	(.L_43 - .L_42)


	//   ....[0]....
.L_42:
        /*009c*/ 	.word	0x00000090


	//   ....[1]....
        /*00a0*/ 	.word	0x00000500


	//   ....[2]....
        /*00a4*/ 	.word	0x000007c0


	//   ....[3]....
        /*00a8*/ 	.word	0x00000940


	//   ....[4]....
        /*00ac*/ 	.word	0x00000a40


	//   ....[5]....
        /*00b0*/ 	.word	0x00000b90


	//   ....[6]....
        /*00b4*/ 	.word	0x00000d90


	//   ....[7]....
        /*00b8*/ 	.word	0x00002400


	//   ....[8]....
        /*00bc*/ 	.word	0x00003490


	//   ....[9]....
        /*00c0*/ 	.word	0x000036a0


	//   ....[10]....
        /*00c4*/ 	.word	0x000036d0


	//   ....[11]....
        /*00c8*/ 	.word	0x00004050


	//   ....[12]....
        /*00cc*/ 	.word	0x00004290


	//----- nvinfo : EIATTR_VRC_CTA_INIT_COUNT
	.align		4
.L_43:
        /*00d0*/ 	.byte	0x02, 0x4a
        /*00d2*/ 	.byte	0x80
	.zero		1


	//----- nvinfo : EIATTR_SYSCALL_OFFSETS
	.align		4
        /*00d4*/ 	.byte	0x04, 0x46
        /*00d6*/ 	.short	(.L_45 - .L_44)


	//   ....[0]....
.L_44:
        /*00d8*/ 	.word	0x00005ed0


	//   ....[1]....
        /*00dc*/ 	.word	0x00005fc0


	//   ....[2]....
        /*00e0*/ 	.word	0x000069e0


	//   ....[3]....
        /*00e4*/ 	.word	0x00007460


	//----- nvinfo : EIATTR_MBARRIER_INSTR_OFFSETS
	.align		4
.L_45:
        /*00e8*/ 	.byte	0x04, 0x39
        /*00ea*/ 	.short	(.L_47 - .L_46)


	//   ....[0]....
.L_46:
        /*00ec*/ 	.word	0x00000620
        /*00f0*/ 	.word	0x000000ff
        /*00f4*/ 	.word	0x00000000
        /*00f8*/ 	.short	0x0100
        /*00fa*/ 	.byte	0x04
	.zero		1


	//   ....[1]....
        /*00fc*/ 	.word	0x00000630
        /*0100*/ 	.word	0x000000ff
        /*0104*/ 	.word	0x00000060
        /*0108*/ 	.short	0x0100
        /*010a*/ 	.byte	0x04
	.zero		1


	//   ....[2]....
        /*010c*/ 	.word	0x00000640
        /*0110*/ 	.word	0x000000ff
        /*0114*/ 	.word	0x00000008
        /*0118*/ 	.short	0x0100
        /*011a*/ 	.byte	0x04
	.zero		1


	//   ....[3]....
        /*011c*/ 	.word	0x00000650
        /*0120*/ 	.word	0x000000ff
        /*0124*/ 	.word	0x00000068
        /*0128*/ 	.short	0x0100
        /*012a*/ 	.byte	0x04
	.zero		1


	//   ....[4]....
        /*012c*/ 	.word	0x00000660
        /*0130*/ 	.word	0x000000ff
        /*0134*/ 	.word	0x00000010
        /*0138*/ 	.short	0x0100
        /*013a*/ 	.byte	0x04
	.zero		1


	//   ....[5]....
        /*013c*/ 	.word	0x00000670
        /*0140*/ 	.word	0x000000ff
        /*0144*/ 	.word	0x00000070
        /*0148*/ 	.short	0x0100
        /*014a*/ 	.byte	0x04
	.zero		1


	//   ....[6]....
        /*014c*/ 	.word	0x00000680
        /*0150*/ 	.word	0x000000ff
        /*0154*/ 	.word	0x00000018
        /*0158*/ 	.short	0x0100
        /*015a*/ 	.byte	0x04
	.zero		1


	//   ....[7]....
        /*015c*/ 	.word	0x00000690
        /*0160*/ 	.word	0x000000ff
        /*0164*/ 	.word	0x00000078
        /*0168*/ 	.short	0x0100
        /*016a*/ 	.byte	0x04
	.zero		1


	//   ....[8]....
        /*016c*/ 	.word	0x000006a0
        /*0170*/ 	.word	0x000000ff
        /*0174*/ 	.word	0x00000020
        /*0178*/ 	.short	0x0100
        /*017a*/ 	.byte	0x04
	.zero		1


	//   ....[9]....
        /*017c*/ 	.word	0x000006b0
        /*0180*/ 	.word	0x000000ff
        /*0184*/ 	.word	0x00000080
        /*0188*/ 	.short	0x0100
        /*018a*/ 	.byte	0x04
	.zero		1


	//   ....[10]....
        /*018c*/ 	.word	0x000006c0
        /*0190*/ 	.word	0x000000ff
        /*0194*/ 	.word	0x00000028
        /*0198*/ 	.short	0x0100
        /*019a*/ 	.byte	0x04
	.zero		1


	//   ....[11]....
        /*019c*/ 	.word	0x000006d0
        /*01a0*/ 	.word	0x000000ff
        /*01a4*/ 	.word	0x00000088
        /*01a8*/ 	.short	0x0100
        /*01aa*/ 	.byte	0x04
	.zero		1


	//   ....[12]....
        /*01ac*/ 	.word	0x000006e0
        /*01b0*/ 	.word	0x000000ff
        /*01b4*/ 	.word	0x00000030
        /*01b8*/ 	.short	0x0100
        /*01ba*/ 	.byte	0x04
	.zero		1


	//   ....[13]....
        /*01bc*/ 	.word	0x000006f0
        /*01c0*/ 	.word	0x000000ff
        /*01c4*/ 	.word	0x00000090
        /*01c8*/ 	.short	0x0100
        /*01ca*/ 	.byte	0x04
	.zero		1


	//   ....[14]....
        /*01cc*/ 	.word	0x00000700
        /*01d0*/ 	.word	0x000000ff
        /*01d4*/ 	.word	0x00000038
        /*01d8*/ 	.short	0x0100
        /*01da*/ 	.byte	0x04
	.zero		1


	//   ....[15]....
        /*01dc*/ 	.word	0x00000710
        /*01e0*/ 	.word	0x000000ff
        /*01e4*/ 	.word	0x00000098
        /*01e8*/ 	.short	0x0100
        /*01ea*/ 	.byte	0x04
	.zero		1


	//   ....[16]....
        /*01ec*/ 	.word	0x00000720
        /*01f0*/ 	.word	0x000000ff
        /*01f4*/ 	.word	0x00000040
        /*01f8*/ 	.short	0x0100
        /*01fa*/ 	.byte	0x04
	.zero		1


	//   ....[17]....
        /*01fc*/ 	.word	0x00000730
        /*0200*/ 	.word	0x000000ff
        /*0204*/ 	.word	0x000000a0
        /*0208*/ 	.short	0x0100
        /*020a*/ 	.byte	0x04
	.zero		1


	//   ....[18]....
        /*020c*/ 	.word	0x00000740
        /*0210*/ 	.word	0x000000ff
        /*0214*/ 	.word	0x00000048
        /*0218*/ 	.short	0x0100
        /*021a*/ 	.byte	0x04
	.zero		1


	//   ....[19]....
        /*021c*/ 	.word	0x00000750
        /*0220*/ 	.word	0x000000ff
        /*0224*/ 	.word	0x000000a8
        /*0228*/ 	.short	0x0100
        /*022a*/ 	.byte	0x04
	.zero		1


	//   ....[20]....
        /*022c*/ 	.word	0x00000760
        /*0230*/ 	.word	0x000000ff
        /*0234*/ 	.word	0x00000050
        /*0238*/ 	.short	0x0100
        /*023a*/ 	.byte	0x04
	.zero		1


	//   ....[21]....
        /*023c*/ 	.word	0x00000770
        /*0240*/ 	.word	0x000000ff
        /*0244*/ 	.word	0x000000b0
        /*0248*/ 	.short	0x0100
        /*024a*/ 	.byte	0x04
	.zero		1


	//   ....[22]....
        /*024c*/ 	.word	0x00000780
        /*0250*/ 	.word	0x000000ff
        /*0254*/ 	.word	0x00000058
        /*0258*/ 	.short	0x0100
        /*025a*/ 	.byte	0x04
	.zero		1


	//   ....[23]....
        /*025c*/ 	.word	0x00000790
        /*0260*/ 	.word	0x000000ff
        /*0264*/ 	.word	0x000000b8
        /*0268*/ 	.short	0x0100
        /*026a*/ 	.byte	0x04
	.zero		1


	//   ....[24]....
        /*026c*/ 	.word	0x000008d0
        /*0270*/ 	.word	0x000000ff
        /*0274*/ 	.word	0x000000c0
        /*0278*/ 	.short	0x0100
        /*027a*/ 	.byte	0x04
	.zero		1


	//   ....[25]....
        /*027c*/ 	.word	0x000008e0
        /*0280*/ 	.word	0x000000ff
        /*0284*/ 	.word	0x000000d8
        /*0288*/ 	.short	0x0100
        /*028a*/ 	.byte	0x04
	.zero		1


	//   ....[26]....
        /*028c*/ 	.word	0x000008f0
        /*0290*/ 	.word	0x000000ff
        /*0294*/ 	.word	0x000000c8
        /*0298*/ 	.short	0x0100
        /*029a*/ 	.byte	0x04
	.zero		1


	//   ....[27]....
        /*029c*/ 	.word	0x00000900
        /*02a0*/ 	.word	0x000000ff
        /*02a4*/ 	.word	0x000000e0
        /*02a8*/ 	.short	0x0100
        /*02aa*/ 	.byte	0x04
	.zero		1


	//   ....[28]....
        /*02ac*/ 	.word	0x00000910
        /*02b0*/ 	.word	0x000000ff
        /*02b4*/ 	.word	0x000000d0
        /*02b8*/ 	.short	0x0100
        /*02ba*/ 	.byte	0x04
	.zero		1


	//   ....[29]....
        /*02bc*/ 	.word	0x00000920
        /*02c0*/ 	.word	0x000000ff
        /*02c4*/ 	.word	0x000000e8
        /*02c8*/ 	.short	0x0100
        /*02ca*/ 	.byte	0x04
	.zero		1


	//   ....[30]....
        /*02cc*/ 	.word	0x00000a10
        /*02d0*/ 	.word	0x000000ff
        /*02d4*/ 	.word	0x000000f0
        /*02d8*/ 	.short	0x0100
        /*02da*/ 	.byte	0x06
	.zero		1


	//   ....[31]....
        /*02dc*/ 	.word	0x00000a20
        /*02e0*/ 	.word	0x000000ff
        /*02e4*/ 	.word	0x000000f8
        /*02e8*/ 	.short	0x0100
        /*02ea*/ 	.byte	0x06
	.zero		1


	//   ....[32]....
        /*02ec*/ 	.word	0x00000b60
        /*02f0*/ 	.word	0x000000ff
        /*02f4*/ 	.word	0x00000100
        /*02f8*/ 	.short	0x0100
        /*02fa*/ 	.byte	0x06
	.zero		1


	//   ....[33]....
        /*02fc*/ 	.word	0x00000b70
        /*0300*/ 	.word	0x000000ff
        /*0304*/ 	.word	0x00000108
        /*0308*/ 	.short	0x0100
        /*030a*/ 	.byte	0x06
	.zero		1


	//   ....[34]....
        /*030c*/ 	.word	0x00000ca0
        /*0310*/ 	.word	0x000000ff
        /*0314*/ 	.word	0x00000110
        /*0318*/ 	.short	0x0100
        /*031a*/ 	.byte	0x04
	.zero		1


	//   ....[35]....
        /*031c*/ 	.word	0x00000cb0
        /*0320*/ 	.word	0x000000ff
        /*0324*/ 	.word	0x00000120
        /*0328*/ 	.short	0x0100
        /*032a*/ 	.byte	0x04
	.zero		1


	//   ....[36]....
        /*032c*/ 	.word	0x00000cc0
        /*0330*/ 	.word	0x000000ff
        /*0334*/ 	.word	0x00000118
        /*0338*/ 	.short	0x0100
        /*033a*/ 	.byte	0x04
	.zero		1


	//   ....[37]....
        /*033c*/ 	.word	0x00000cd0
        /*0340*/ 	.word	0x000000ff
        /*0344*/ 	.word	0x00000128
        /*0348*/ 	.short	0x0100
        /*034a*/ 	.byte	0x04
	.zero		1


	//   ....[38]....
        /*034c*/ 	.word	0x000018a0
        /*0350*/ 	.word	0x000000ff
        /*0354*/ 	.word	0x00000060
        /*0358*/ 	.short	0x010a
        /*035a*/ 	.byte	0x04
	.zero		1


	//   ....[39]....
        /*035c*/ 	.word	0x00001ad0
        /*0360*/ 	.word	0x000000ff
        /*0364*/ 	.word	0x00000060
        /*0368*/ 	.short	0x010a
        /*036a*/ 	.byte	0x09
	.zero		1


	//   ....[40]....
        /*036c*/ 	.word	0x00001c60
        /*0370*/ 	.word	0x000000ff
        /*0374*/ 	.word	0x00000060
        /*0378*/ 	.short	0x010a
        /*037a*/ 	.byte	0x07
	.zero		1


	//   ....[41]....
        /*037c*/ 	.word	0x00001e50
        /*0380*/ 	.word	0x000000ff
        /*0384*/ 	.word	0x000000f8
        /*0388*/ 	.short	0x0101
        /*038a*/ 	.byte	0x18
	.zero		1


	//   ....[42]....
        /*038c*/ 	.word	0x00001e70
        /*0390*/ 	.word	0x000000ff
        /*0394*/ 	.word	0x00000060
        /*0398*/ 	.short	0x010a
        /*039a*/ 	.byte	0x04
	.zero		1


	//   ....[43]....
        /*039c*/ 	.word	0x00002080
        /*03a0*/ 	.word	0x000000ff
        /*03a4*/ 	.word	0x00000060
        /*03a8*/ 	.short	0x010a
        /*03aa*/ 	.byte	0x09
	.zero		1


	//   ....[44]....
        /*03ac*/ 	.word	0x00002210
        /*03b0*/ 	.word	0x000000ff
        /*03b4*/ 	.word	0x00000060
        /*03b8*/ 	.short	0x010a
        /*03ba*/ 	.byte	0x07
	.zero		1


	//   ....[45]....
        /*03bc*/ 	.word	0x00002410
        /*03c0*/ 	.word	0x000000ff
        /*03c4*/ 	.word	0x00000100
        /*03c8*/ 	.short	0x010a
        /*03ca*/ 	.byte	0x18
	.zero		1


	//   ....[46]....
        /*03cc*/ 	.word	0x000024d0
        /*03d0*/ 	.word	0x000000ff
        /*03d4*/ 	.word	0x00000000
        /*03d8*/ 	.short	0x0101
        /*03da*/ 	.byte	0x04
	.zero		1


	//   ....[47]....
        /*03dc*/ 	.word	0x00002ac0
        /*03e0*/ 	.word	0x000000ff
        /*03e4*/ 	.word	0x00000000
        /*03e8*/ 	.short	0x010a
        /*03ea*/ 	.byte	0x04
	.zero		1


	//   ....[48]....
        /*03ec*/ 	.word	0x00002b50
        /*03f0*/ 	.word	0x000000ff
        /*03f4*/ 	.word	0x00000000
        /*03f8*/ 	.short	0x010a
        /*03fa*/ 	.byte	0x05
	.zero		1


	//   ....[49]....
        /*03fc*/ 	.word	0x00002be0
        /*0400*/ 	.word	0x000000ff
        /*0404*/ 	.word	0x00000000
        /*0408*/ 	.short	0x010a
        /*040a*/ 	.byte	0x05
	.zero		1


	//   ....[50]....
        /*040c*/ 	.word	0x00002c70
        /*0410*/ 	.word	0x000000ff
        /*0414*/ 	.word	0x00000000
        /*0418*/ 	.short	0x010a
        /*041a*/ 	.byte	0x05
	.zero		1


	//   ....[51]....
        /*041c*/ 	.word	0x00002d00
        /*0420*/ 	.word	0x000000ff
        /*0424*/ 	.word	0x00000000
        /*0428*/ 	.short	0x010a
        /*042a*/ 	.byte	0x05
	.zero		1


	//   ....[52]....
        /*042c*/ 	.word	0x00002d90
        /*0430*/ 	.word	0x000000ff
        /*0434*/ 	.word	0x00000000
        /*0438*/ 	.short	0x010a
        /*043a*/ 	.byte	0x05
	.zero		1


	//   ....[53]....
        /*043c*/ 	.word	0x00002e20
        /*0440*/ 	.word	0x000000ff
        /*0444*/ 	.word	0x00000000
        /*0448*/ 	.short	0x010a
        /*044a*/ 	.byte	0x05
	.zero		1


	//   ....[54]....
        /*044c*/ 	.word	0x00002eb0
        /*0450*/ 	.word	0x000000ff
        /*0454*/ 	.word	0x00000000
        /*0458*/ 	.short	0x010a
        /*045a*/ 	.byte	0x05
	.zero		1


	//   ....[55]....
        /*045c*/ 	.word	0x00002f40
        /*0460*/ 	.word	0x000000ff
        /*0464*/ 	.word	0x00000000
        /*0468*/ 	.short	0x010a
        /*046a*/ 	.byte	0x05
	.zero		1


	//   ....[56]....
        /*046c*/ 	.word	0x00002fd0
        /*0470*/ 	.word	0x000000ff
        /*0474*/ 	.word	0x00000000
        /*0478*/ 	.short	0x010a
        /*047a*/ 	.byte	0x05
	.zero		1


	//   ....[57]....
        /*047c*/ 	.word	0x00003060
        /*0480*/ 	.word	0x000000ff
        /*0484*/ 	.word	0x00000000
        /*0488*/ 	.short	0x010a
        /*048a*/ 	.byte	0x05
	.zero		1


	//   ....[58]....
        /*048c*/ 	.word	0x00003100
        /*0490*/ 	.word	0x00000000
        /*0494*/ 	.word	0x00000000
        /*0498*/ 	.short	0x010a
        /*049a*/ 	.byte	0xff
	.zero		1


	//   ....[59]....
        /*049c*/ 	.word	0x00003250
        /*04a0*/ 	.word	0x000000ff
        /*04a4*/ 	.word	0x00000108
        /*04a8*/ 	.short	0x010a
        /*04aa*/ 	.byte	0x04
	.zero		1


	//   ....[60]....
        /*04ac*/ 	.word	0x000032f0
        /*04b0*/ 	.word	0x000000ff
        /*04b4*/ 	.word	0x00000100
        /*04b8*/ 	.short	0x010a
        /*04ba*/ 	.byte	0x04
	.zero		1


	//   ....[61]....
        /*04bc*/ 	.word	0x00003390
        /*04c0*/ 	.word	0x000000ff
        /*04c4*/ 	.word	0x00000000
        /*04c8*/ 	.short	0x0101
        /*04ca*/ 	.byte	0x05
	.zero		1


	//   ....[62]....
        /*04cc*/ 	.word	0x000033d0
        /*04d0*/ 	.word	0x000000ff
        /*04d4*/ 	.word	0x00000108
        /*04d8*/ 	.short	0x0106
        /*04da*/ 	.byte	0x04
	.zero		1


	//   ....[63]....
        /*04dc*/ 	.word	0x00003410
        /*04e0*/ 	.word	0x00000000
        /*04e4*/ 	.word	0x00000108
        /*04e8*/ 	.short	0x010a
        /*04ea*/ 	.byte	0xff
	.zero		1


	//   ....[64]....
        /*04ec*/ 	.word	0x00003990
        /*04f0*/ 	.word	0x000000ff
        /*04f4*/ 	.word	0x00000100
        /*04f8*/ 	.short	0x010a
        /*04fa*/ 	.byte	0x14
	.zero		1


	//   ....[65]....
        /*04fc*/ 	.word	0x00003a40
        /*0500*/ 	.word	0x000000ff
        /*0504*/ 	.word	0x00000000
        /*0508*/ 	.short	0x0101
        /*050a*/ 	.byte	0x22
	.zero		1


	//   ....[66]....
        /*050c*/ 	.word	0x00003a50
        /*0510*/ 	.word	0x000000ff
        /*0514*/ 	.word	0x00000120
        /*0518*/ 	.short	0x010a
        /*051a*/ 	.byte	0x19
	.zero		1


	//   ....[67]....
        /*051c*/ 	.word	0x00003af0
        /*0520*/ 	.word	0x000000ff
        /*0524*/ 	.word	0x00000000
        /*0528*/ 	.short	0x010a
        /*052a*/ 	.byte	0x04
	.zero		1


	//   ....[68]....
        /*052c*/ 	.word	0x00003b50
        /*0530*/ 	.word	0x000000ff
        /*0534*/ 	.word	0x00000000
        /*0538*/ 	.short	0x010a
        /*053a*/ 	.byte	0x12
	.zero		1


	//   ....[69]....
        /*053c*/ 	.word	0x00003ca0
        /*0540*/ 	.word	0x000000ff
        /*0544*/ 	.word	0x00000000
        /*0548*/ 	.short	0x010a
        /*054a*/ 	.byte	0x05
	.zero		1


	//   ....[70]....
        /*054c*/ 	.word	0x00003fa0
        /*0550*/ 	.word	0x000000ff
        /*0554*/ 	.word	0x00000000
        /*0558*/ 	.short	0x010a
        /*055a*/ 	.byte	0x04
	.zero		1


	//   ....[71]....
        /*055c*/ 	.word	0x00004030
        /*0560*/ 	.word	0x000000ff
        /*0564*/ 	.word	0x00000000
        /*0568*/ 	.short	0x010a
        /*056a*/ 	.byte	0x04
	.zero		1


	//   ....[72]....
        /*056c*/ 	.word	0x00004560
        /*0570*/ 	.word	0x000000ff
        /*0574*/ 	.word	0x00000100
        /*0578*/ 	.short	0x010a
        /*057a*/ 	.byte	0x18
	.zero		1


	//   ....[73]....
        /*057c*/ 	.word	0x00004600
        /*0580*/ 	.word	0x000000ff
        /*0584*/ 	.word	0x00000000
        /*0588*/ 	.short	0x0101
        /*058a*/ 	.byte	0x25
	.zero		1


	//   ....[74]....
        /*058c*/ 	.word	0x00004b40
        /*0590*/ 	.word	0x000000ff
        /*0594*/ 	.word	0x000000f8
        /*0598*/ 	.short	0x010a
        /*059a*/ 	.byte	0x18
	.zero		1


	//   ....[75]....
        /*059c*/ 	.word	0x00004d30
        /*05a0*/ 	.word	0x000000ff
        /*05a4*/ 	.word	0x000000d8
        /*05a8*/ 	.short	0x010a
        /*05aa*/ 	.byte	0x04
	.zero		1


	//   ....[76]....
        /*05ac*/ 	.word	0x00004fe0
        /*05b0*/ 	.word	0x000000ff
        /*05b4*/ 	.word	0x000000c0
        /*05b8*/ 	.short	0x010b
        /*05ba*/ 	.byte	0x04
	.zero		1


	//   ....[77]....
        /*05bc*/ 	.word	0x00004ff0
        /*05c0*/ 	.word	0x000000ff
        /*05c4*/ 	.word	0x00000000
        /*05c8*/ 	.short	0x0101
        /*05ca*/ 	.byte	0x07
	.zero		1


	//   ....[78]....
        /*05cc*/ 	.word	0x00005000
        /*05d0*/ 	.word	0x000000ff
        /*05d4*/ 	.word	0x000000d8
        /*05d8*/ 	.short	0x010a
        /*05da*/ 	.byte	0x05
	.zero		1


	//   ....[79]....
        /*05dc*/ 	.word	0x00005210
        /*05e0*/ 	.word	0x000000ff
        /*05e4*/ 	.word	0x000000c0
        /*05e8*/ 	.short	0x010b
        /*05ea*/ 	.byte	0x05
	.zero		1


	//   ....[80]....
        /*05ec*/ 	.word	0x00005220
        /*05f0*/ 	.word	0x000000ff
        /*05f4*/ 	.word	0x00000000
        /*05f8*/ 	.short	0x0101
        /*05fa*/ 	.byte	0x04
	.zero		1


	//   ....[81]....
        /*05fc*/ 	.word	0x00005270
        /*0600*/ 	.word	0x000000ff
        /*0604*/ 	.word	0x00000000
        /*0608*/ 	.short	0x010a
        /*060a*/ 	.byte	0x04
	.zero		1


	//   ....[82]....
        /*060c*/ 	.word	0x00005300
        /*0610*/ 	.word	0x000000ff
        /*0614*/ 	.word	0x00000000
        /*0618*/ 	.short	0x010a
        /*061a*/ 	.byte	0x05
	.zero		1


	//   ....[83]....
        /*061c*/ 	.word	0x000053a0
        /*0620*/ 	.word	0x00000000
        /*0624*/ 	.word	0x00000000
        /*0628*/ 	.short	0x010a
        /*062a*/ 	.byte	0xff
	.zero		1


	//   ....[84]....
        /*062c*/ 	.word	0x00005750
        /*0630*/ 	.word	0x000000ff
        /*0634*/ 	.word	0x00000100
        /*0638*/ 	.short	0x010a
        /*063a*/ 	.byte	0x30
	.zero		1


	//   ....[85]....
        /*063c*/ 	.word	0x00005820
        /*0640*/ 	.word	0x000000ff
        /*0644*/ 	.word	0x00000000
        /*0648*/ 	.short	0x0101
        /*064a*/ 	.byte	0x04
	.zero		1


	//   ....[86]....
        /*064c*/ 	.word	0x000064b0
        /*0650*/ 	.word	0x00000003
        /*0654*/ 	.word	0x000000c0
        /*0658*/ 	.short	0x010a
        /*065a*/ 	.byte	0xff
	.zero		1


	//   ....[87]....
        /*065c*/ 	.word	0x000065b0
        /*0660*/ 	.word	0x0000004f
        /*0664*/ 	.word	0x00000110
        /*0668*/ 	.short	0x010a
        /*066a*/ 	.byte	0xff
	.zero		1


	//   ....[88]....
        /*066c*/ 	.word	0x00006690
        /*0670*/ 	.word	0x00000003
        /*0674*/ 	.word	0x000000c0
        /*0678*/ 	.short	0x010a
        /*067a*/ 	.byte	0xff
	.zero		1


	//   ....[89]....
        /*067c*/ 	.word	0x000068c0
        /*0680*/ 	.word	0x0000004f
        /*0684*/ 	.word	0x00000110
        /*0688*/ 	.short	0x010a
        /*068a*/ 	.byte	0xff
	.zero		1


	//   ....[90]....
        /*068c*/ 	.word	0x00007180
        /*0690*/ 	.word	0x00000000
        /*0694*/ 	.word	0x00000000
        /*0698*/ 	.short	0x0101
        /*069a*/ 	.byte	0xff
	.zero		1


	//   ....[91]....
        /*069c*/ 	.word	0x00007190
        /*06a0*/ 	.word	0x00000003
        /*06a4*/ 	.word	0x000000c0
        /*06a8*/ 	.short	0x010a
        /*06aa*/ 	.byte	0xff
	.zero		1


	//   ....[92]....
        /*06ac*/ 	.word	0x00007260
        /*06b0*/ 	.word	0x00000003
        /*06b4*/ 	.word	0x000000c0
        /*06b8*/ 	.short	0x010a
        /*06ba*/ 	.byte	0xff
	.zero		1


	//   ....[93]....
        /*06bc*/ 	.word	0x00007890
        /*06c0*/ 	.word	0x000000ff
        /*06c4*/ 	.word	0x00000000
        /*06c8*/ 	.short	0x0101
        /*06ca*/ 	.byte	0x04
	.zero		1


	//   ....[94]....
        /*06cc*/ 	.word	0x00007c70
        /*06d0*/ 	.word	0x00000002
        /*06d4*/ 	.word	0x00000000
        /*06d8*/ 	.short	0x0101
        /*06da*/ 	.byte	0xff
	.zero		1


	//   ....[95]....
        /*06dc*/ 	.word	0x00007ef0
        /*06e0*/ 	.word	0x000000ff
        /*06e4*/ 	.word	0x00000000
        /*06e8*/ 	.short	0x0101
        /*06ea*/ 	.byte	0x04
	.zero		1


	//   ....[96]....
        /*06ec*/ 	.word	0x00007f20
        /*06f0*/ 	.word	0x00000000
        /*06f4*/ 	.word	0x00000060
        /*06f8*/ 	.short	0x010a
        /*06fa*/ 	.byte	0xff
	.zero		1


	//   ....[97]....
        /*06fc*/ 	.word	0x00007f80
        /*0700*/ 	.word	0x00000000
        /*0704*/ 	.word	0x00000060
        /*0708*/ 	.short	0x010a
        /*070a*/ 	.byte	0xff
	.zero		1


	//   ....[98]....
        /*070c*/ 	.word	0x00007fe0
        /*0710*/ 	.word	0x00000000
        /*0714*/ 	.word	0x00000100
        /*0718*/ 	.short	0x010a
        /*071a*/ 	.byte	0xff
	.zero		1


	//   ....[99]....
        /*071c*/ 	.word	0x00008040
        /*0720*/ 	.word	0x00000000
        /*0724*/ 	.word	0x00000000
        /*0728*/ 	.short	0x010a
        /*072a*/ 	.byte	0xff
	.zero		1


	//   ....[100]....
        /*072c*/ 	.word	0x000080a0
        /*0730*/ 	.word	0x00000000
        /*0734*/ 	.word	0x00000000
        /*0738*/ 	.short	0x010a
        /*073a*/ 	.byte	0xff
	.zero		1


	//   ....[101]....
        /*073c*/ 	.word	0x00008100
        /*0740*/ 	.word	0x00000000
        /*0744*/ 	.word	0x00000000
        /*0748*/ 	.short	0x010a
        /*074a*/ 	.byte	0xff
	.zero		1


	//   ....[102]....
        /*074c*/ 	.word	0x00008160
        /*0750*/ 	.word	0x00000000
        /*0754*/ 	.word	0x00000000
        /*0758*/ 	.short	0x010a
        /*075a*/ 	.byte	0xff
	.zero		1


	//   ....[103]....
        /*075c*/ 	.word	0x000081c0
        /*0760*/ 	.word	0x00000000
        /*0764*/ 	.word	0x00000000
        /*0768*/ 	.short	0x010a
        /*076a*/ 	.byte	0xff
	.zero		1


	//   ....[104]....
        /*076c*/ 	.word	0x00008220
        /*0770*/ 	.word	0x00000000
        /*0774*/ 	.word	0x00000000
        /*0778*/ 	.short	0x010a
        /*077a*/ 	.byte	0xff
	.zero		1


	//   ....[105]....
        /*077c*/ 	.word	0x00008280
        /*0780*/ 	.word	0x00000000
        /*0784*/ 	.word	0x00000000
        /*0788*/ 	.short	0x010a
        /*078a*/ 	.byte	0xff
	.zero		1


	//   ....[106]....
        /*078c*/ 	.word	0x000082e0
        /*0790*/ 	.word	0x00000000
        /*0794*/ 	.word	0x00000000
        /*0798*/ 	.short	0x010a
        /*079a*/ 	.byte	0xff
	.zero		1


	//   ....[107]....
        /*079c*/ 	.word	0x00008340
        /*07a0*/ 	.word	0x00000000
        /*07a4*/ 	.word	0x00000000
        /*07a8*/ 	.short	0x010a
        /*07aa*/ 	.byte	0xff
	.zero		1


	//   ....[108]....
        /*07ac*/ 	.word	0x000083a0
        /*07b0*/ 	.word	0x00000000
        /*07b4*/ 	.word	0x00000000
        /*07b8*/ 	.short	0x010a
        /*07ba*/ 	.byte	0xff
	.zero		1


	//   ....[109]....
        /*07bc*/ 	.word	0x00008400
        /*07c0*/ 	.word	0x00000000
        /*07c4*/ 	.word	0x00000000
        /*07c8*/ 	.short	0x010a
        /*07ca*/ 	.byte	0xff
	.zero		1


	//   ....[110]....
        /*07cc*/ 	.word	0x00008460
        /*07d0*/ 	.word	0x00000004
        /*07d4*/ 	.word	0x00000108
        /*07d8*/ 	.short	0x010a
        /*07da*/ 	.byte	0xff
	.zero		1


	//   ....[111]....
        /*07dc*/ 	.word	0x000084c0
        /*07e0*/ 	.word	0x00000004
        /*07e4*/ 	.word	0x00000100
        /*07e8*/ 	.short	0x010a
        /*07ea*/ 	.byte	0xff
	.zero		1


	//   ....[112]....
        /*07ec*/ 	.word	0x00008520
        /*07f0*/ 	.word	0x00000000
        /*07f4*/ 	.word	0x00000100
        /*07f8*/ 	.short	0x010a
        /*07fa*/ 	.byte	0xff
	.zero		1


	//   ....[113]....
        /*07fc*/ 	.word	0x00008580
        /*0800*/ 	.word	0x00000005
        /*0804*/ 	.word	0x00000120
        /*0808*/ 	.short	0x010a
        /*080a*/ 	.byte	0xff
	.zero		1


	//   ....[114]....
        /*080c*/ 	.word	0x000085e0
        /*0810*/ 	.word	0x00000000
        /*0814*/ 	.word	0x00000000
        /*0818*/ 	.short	0x010a
        /*081a*/ 	.byte	0xff
	.zero		1


	//   ....[115]....
        /*081c*/ 	.word	0x00008640
        /*0820*/ 	.word	0x00000000
        /*0824*/ 	.word	0x00000000
        /*0828*/ 	.short	0x010a
        /*082a*/ 	.byte	0xff
	.zero		1


	//   ....[116]....
        /*082c*/ 	.word	0x000086a0
        /*0830*/ 	.word	0x00000000
        /*0834*/ 	.word	0x00000000
        /*0838*/ 	.short	0x010a
        /*083a*/ 	.byte	0xff
	.zero		1


	//   ....[117]....
        /*083c*/ 	.word	0x00008700
        /*0840*/ 	.word	0x00000000
        /*0844*/ 	.word	0x00000100
        /*0848*/ 	.short	0x010a
        /*084a*/ 	.byte	0xff
	.zero		1


	//   ....[118]....
        /*084c*/ 	.word	0x00008760
        /*0850*/ 	.word	0x00000000
        /*0854*/ 	.word	0x000000f8
        /*0858*/ 	.short	0x010a
        /*085a*/ 	.byte	0xff
	.zero		1


	//   ....[119]....
        /*085c*/ 	.word	0x000087c0
        /*0860*/ 	.word	0x00000000
        /*0864*/ 	.word	0x000000d8
        /*0868*/ 	.short	0x010a
        /*086a*/ 	.byte	0xff
	.zero		1


	//   ....[120]....
        /*086c*/ 	.word	0x00008820
        /*0870*/ 	.word	0x00000005
        /*0874*/ 	.word	0x000000d8
        /*0878*/ 	.short	0x010a
        /*087a*/ 	.byte	0xff
	.zero		1


	//   ....[121]....
        /*087c*/ 	.word	0x00008880
        /*0880*/ 	.word	0x00000000
        /*0884*/ 	.word	0x00000000
        /*0888*/ 	.short	0x010a
        /*088a*/ 	.byte	0xff
	.zero		1


	//   ....[122]....
        /*088c*/ 	.word	0x000088e0
        /*0890*/ 	.word	0x00000000
        /*0894*/ 	.word	0x00000000
        /*0898*/ 	.short	0x010a
        /*089a*/ 	.byte	0xff
	.zero		1


	//   ....[123]....
        /*089c*/ 	.word	0x00008940
        /*08a0*/ 	.word	0x00000000
        /*08a4*/ 	.word	0x00000100
        /*08a8*/ 	.short	0x010a
        /*08aa*/ 	.byte	0xff
	.zero		1


	//   ....[124]....
        /*08ac*/ 	.word	0x00008990
        /*08b0*/ 	.word	0x00000003
        /*08b4*/ 	.word	0x000000c0
        /*08b8*/ 	.short	0x010a
        /*08ba*/ 	.byte	0xff
	.zero		1


	//   ....[125]....
        /*08bc*/ 	.word	0x000089e0
        /*08c0*/ 	.word	0x0000004f
        /*08c4*/ 	.word	0x00000110
        /*08c8*/ 	.short	0x010a
        /*08ca*/ 	.byte	0xff
	.zero		1


	//   ....[126]....
        /*08cc*/ 	.word	0x00008a30
        /*08d0*/ 	.word	0x00000003
        /*08d4*/ 	.word	0x000000c0
        /*08d8*/ 	.short	0x010a
        /*08da*/ 	.byte	0xff
	.zero		1


	//----- nvinfo : EIATTR_NUM_MBARRIERS
	.align		4
.L_47:
        /*08dc*/ 	.byte	0x03, 0x38
        /*08de*/ 	.short	0x0026


	//----- nvinfo : EIATTR_EXIT_INSTR_OFFSETS
	.align		4
        /*08e0*/ 	.byte	0x04, 0x1c
        /*08e2*/ 	.short	(.L_49 - .L_48)


	//   ....[0]....
.L_48:
        /*08e4*/ 	.word	0x00003130


	//   ....[1]....
        /*08e8*/ 	.word	0x000033e0


	//   ....[2]....
        /*08ec*/ 	.word	0x00003440


	//   ....[3]....
        /*08f0*/ 	.word	0x000042a0


	//   ....[4]....
        /*08f4*/ 	.word	0x000053d0


	//   ....[5]....
        /*08f8*/ 	.word	0x00005410


	//   ....[6]....
        /*08fc*/ 	.word	0x00007dd0


	//   ....[7]....
        /*0900*/ 	.word	0x00007e50


	//   ....[8]....
        /*0904*/ 	.word	0x00007e80


	//   ....[9]....
        /*0908*/ 	.word	0x00007f00


	//----- nvinfo : EIATTR_MAX_THREADS
	.align		4
.L_49:
        /*090c*/ 	.byte	0x04, 0x05
        /*090e*/ 	.short	(.L_51 - .L_50)
.L_50:
        /*0910*/ 	.word	0x00000100
        /*0914*/ 	.word	0x00000001
        /*0918*/ 	.word	0x00000001


	//----- nvinfo : EIATTR_CRS_STACK_SIZE
	.align		4
.L_51:
        /*091c*/ 	.byte	0x04, 0x1e
        /*091e*/ 	.short	(.L_53 - .L_52)
.L_52:
        /*0920*/ 	.word	0x00000000


	//----- nvinfo : EIATTR_CBANK_PARAM_SIZE
	.align		4
.L_53:
        /*0924*/ 	.byte	0x03, 0x19
        /*0926*/ 	.short	0x0800


	//----- nvinfo : EIATTR_PARAM_CBANK
	.align		4
        /*0928*/ 	.byte	0x04, 0x0a
        /*092a*/ 	.short	(.L_55 - .L_54)
	.align		4
.L_54:
        /*092c*/ 	.word	index@(.nv.constant0._ZN7cutlass13device_kernelINS_4conv6kernel13ConvUniversalINS1_16ConvProblemShapeILNS1_8OperatorE0ELi2EEENS1_10collective14CollectiveConvINS1_47MainloopSm100TmaUmmaWarpSpecializedImplicitGemmILS5_0ELi12ELi2ELi1ELi2EN4cute5tupleIJNSA_1CILi2EEENSC_ILi1EEESE_EEEEENSB_IJNSC_ILi64EEESH_NSB_IJNSC_ILi32EEEEEEEEENS_10tfloat32_tESL_NSA_8TiledMMAINSA_8MMA_AtomIJNSA_17SM100_MMA_TF32_SSISL_SL_fLi64ELi64ELNSA_4UMMA5MajorE0ELSQ_0ELNSP_7ScaleInE0ELSR_0EEEEEENSA_6LayoutINSB_IJSE_SE_SE_EEENSB_IJNSC_ILi0EEESW_SW_EEEEENSB_IJNSA_10UnderscoreESZ_SZ_EEEEENS7_6detail27Sm100ImplicitGemmTileTraitsINSA_20SM90_TMA_LOAD_IM2COLENSA_14ComposedLayoutINSA_7SwizzleILi3ELi4ELi3EEENSA_18smem_ptr_flag_bitsILi32EEENSU_INSB_IJNSC_ILi8EEESI_EEENSB_IJSI_SE_EEEEEEEvEENS13_INSA_23SM90_TMA_LOAD_MULTICASTES1E_vEEEENS_8epilogue10collective18CollectiveEpilogueINS1J_23Sm100TmaWarpSpecializedILi3ELi2ELi16ELb1ELb0EEEJSK_NSB_IJNSU_ISH_SE_EENSU_ISI_SE_EEEEESL_NSB_IJNSB_IJlllEEESE_SW_EEESL_S1S_NS1J_6fusion15FusionCallbacksIS1N_NS1T_17LinearCombinationISL_fSL_fLNS_15FloatRoundStyleE2EEESK_S1Q_JEEENSA_5SM1004TMEM4LOAD26SM100_TMEM_LOAD_16dp128b8xES14_S1E_NSA_17SM75_U32x4_LDSM_NENSA_21SM90_TMA_STORE_IM2COLES1E_NSA_17SM90_U32x4_STSM_NENSA_39AutoVectorizingCopyWithAssumedAlignmentILi128EEEEEEvvEEEEvNT_6ParamsE)
        /*0930*/ 	.short	0x0380
        /*0932*/ 	.short	0x0800


	//----- nvinfo : EIATTR_SW_WAR
	.align		4
.L_55:
        /*0934*/ 	.byte	0x04, 0x36
        /*0936*/ 	.short	(.L_57 - .L_56)
.L_56:
        /*0938*/ 	.word	0x00000008
.L_57:


//--------------------- .nv.callgraph             --------------------------
	.section	.nv.callgraph,"",@"SHT_CUDA_CALLGRAPH"
	.align	4
	.sectionentsize	8
	.align		4
        /*0000*/ 	.word	0x00000000
	.align		4
        /*0004*/ 	.word	0xffffffff
	.align		4
        /*0008*/ 	.word	index@(_ZN7cutlass13device_kernelINS_4conv6kernel13ConvUniversalINS1_16ConvProblemShapeILNS1_8OperatorE0ELi2EEENS1_10collective14CollectiveConvINS1_47MainloopSm100TmaUmmaWarpSpecializedImplicitGemmILS5_0ELi12ELi2ELi1ELi2EN4cute5tupleIJNSA_1CILi2EEENSC_ILi1EEESE_EEEEENSB_IJNSC_ILi64EEESH_NSB_IJNSC_ILi32EEEEEEEEENS_10tfloat32_tESL_NSA_8TiledMMAINSA_8MMA_AtomIJNSA_17SM100_MMA_TF32_SSISL_SL_fLi64ELi64ELNSA_4UMMA5MajorE0ELSQ_0ELNSP_7ScaleInE0ELSR_0EEEEEENSA_6LayoutINSB_IJSE_SE_SE_EEENSB_IJNSC_ILi0EEESW_SW_EEEEENSB_IJNSA_10UnderscoreESZ_SZ_EEEEENS7_6detail27Sm100ImplicitGemmTileTraitsINSA_20SM90_TMA_LOAD_IM2COLENSA_14ComposedLayoutINSA_7SwizzleILi3ELi4ELi3EEENSA_18smem_ptr_flag_bitsILi32EEENSU_INSB_IJNSC_ILi8EEESI_EEENSB_IJSI_SE_EEEEEEEvEENS13_INSA_23SM90_TMA_LOAD_MULTICASTES1E_vEEEENS_8epilogue10collective18CollectiveEpilogueINS1J_23Sm100TmaWarpSpecializedILi3ELi2ELi16ELb1ELb0EEEJSK_NSB_IJNSU_ISH_SE_EENSU_ISI_SE_EEEEESL_NSB_IJNSB_IJlllEEESE_SW_EEESL_S1S_NS1J_6fusion15FusionCallbacksIS1N_NS1T_17LinearCombinationISL_fSL_fLNS_15FloatRoundStyleE2EEESK_S1Q_JEEENSA_5SM1004TMEM4LOAD26SM100_TMEM_LOAD_16dp128b8xES14_S1E_NSA_17SM75_U32x4_LDSM_NENSA_21SM90_TMA_STORE_IM2COLES1E_NSA_17SM90_U32x4_STSM_NENSA_39AutoVectorizingCopyWithAssumedAlignmentILi128EEEEEEvvEEEEvNT_6ParamsE)
	.align		4
        /*000c*/ 	.word	index@(__assertfail)
	.align		4
        /*0010*/ 	.word	0x00000000
	.align		4
        /*0014*/ 	.word	0xfffffffe
	.align		4
        /*0018*/ 	.word	0x00000000
	.align		4
        /*001c*/ 	.word	0xfffffffd
	.align		4
        /*0020*/ 	.word	0x00000000
	.align		4
        /*0024*/ 	.word	0xfffffffc


//--------------------- .nv.constant4             --------------------------
	.section	.nv.constant4,"a",@progbits
	.align	8
	.align		8
.nv.constant4:
        /*0000*/ 	.dword	__assertfail
	.align		8
        /*0008*/ 	.dword	__unnamed_1
	.align		8
        /*0010*/ 	.dword	__unnamed_2
	.align		8
        /*0018*/ 	.dword	_ZN39_INTERNAL_0fa922e8_4_k_cu_4e11fb89_32254cuda3std3__45__cpo5beginE
	.align		8
        /*0020*/ 	.dword	_ZN39_INTERNAL_0fa922e8_4_k_cu_4e11fb89_32254cuda3std3__45__cpo3endE
	.align		8
        /*0028*/ 	.dword	_ZN39_INTERNAL_0fa922e8_4_k_cu_4e11fb89_32254cuda3std3__45__cpo6cbeginE
	.align		8
        /*0030*/ 	.dword	_ZN39_INTERNAL_0fa922e8_4_k_cu_4e11fb89_32254cuda3std3__45__cpo4cendE
	.align		8
        /*0038*/ 	.dword	_ZN39_INTERNAL_0fa922e8_4_k_cu_4e11fb89_32254cuda3std3__441_GLOBAL__N__0fa922e8_4_k_cu_4e11fb89_32256ignoreE
	.align		8
        /*0040*/ 	.dword	_ZN39_INTERNAL_0fa922e8_4_k_cu_4e11fb89_32254cuda3std3__419piecewise_constructE
	.align		8
        /*0048*/ 	.dword	_ZN39_INTERNAL_0fa922e8_4_k_cu_4e11fb89_32254cuda3std3__48in_placeE
	.align		8
        /*0050*/ 	.dword	_ZN39_INTERNAL_0fa922e8_4_k_cu_4e11fb89_32254cuda3std6ranges3__45__cpo4swapE
	.align		8
        /*0058*/ 	.dword	_ZN39_INTERNAL_0fa922e8_4_k_cu_4e11fb89_32254cuda3std6ranges3__45__cpo9iter_moveE
	.align		8
        /*0060*/ 	.dword	_ZN39_INTERNAL_0fa922e8_4_k_cu_4e11fb89_32254cute7productE
	.align		8
        /*0068*/ 	.dword	_ZN39_INTERNAL_0fa922e8_4_k_cu_4e11fb89_32254cute1_E
	.align		8
        /*0070*/ 	.dword	$str$27
	.align		8
        /*0078*/ 	.dword	$str$28
	.align		8
        /*0080*/ 	.dword	$str$29
	.align		8
        /*0088*/ 	.dword	$str$30


//--------------------- .text._ZN7cutlass13device_kernelINS_4conv6kernel13ConvUniversalINS1_16ConvProblemShapeILNS1_8OperatorE0ELi2EEENS1_10collective14CollectiveConvINS1_47MainloopSm100TmaUmmaWarpSpecializedImplicitGemmILS5_0ELi12ELi2ELi1ELi2EN4cute5tupleIJNSA_1CILi2EEENSC_ILi1EEESE_EEEEENSB_IJNSC_ILi64EEESH_NSB_IJNSC_ILi32EEEEEEEEENS_10tfloat32_tESL_NSA_8TiledMMAINSA_8MMA_AtomIJNSA_17SM100_MMA_TF32_SSISL_SL_fLi64ELi64ELNSA_4UMMA5MajorE0ELSQ_0ELNSP_7ScaleInE0ELSR_0EEEEEENSA_6LayoutINSB_IJSE_SE_SE_EEENSB_IJNSC_ILi0EEESW_SW_EEEEENSB_IJNSA_10UnderscoreESZ_SZ_EEEEENS7_6detail27Sm100ImplicitGemmTileTraitsINSA_20SM90_TMA_LOAD_IM2COLENSA_14ComposedLayoutINSA_7SwizzleILi3ELi4ELi3EEENSA_18smem_ptr_flag_bitsILi32EEENSU_INSB_IJNSC_ILi8EEESI_EEENSB_IJSI_SE_EEEEEEEvEENS13_INSA_23SM90_TMA_LOAD_MULTICASTES1E_vEEEENS_8epilogue10collective18CollectiveEpilogueINS1J_23Sm100TmaWarpSpecializedILi3ELi2ELi16ELb1ELb0EEEJSK_NSB_IJNSU_ISH_SE_EENSU_ISI_SE_EEEEESL_NSB_IJNSB_IJlllEEESE_SW_EEESL_S1S_NS1J_6fusion15FusionCallbacksIS1N_NS1T_17LinearCombinationISL_fSL_fLNS_15FloatRoundStyleE2EEESK_S1Q_JEEENSA_5SM1004TMEM4LOAD26SM100_TMEM_LOAD_16dp128b8xES14_S1E_NSA_17SM75_U32x4_LDSM_NENSA_21SM90_TMA_STORE_IM2COLES1E_NSA_17SM90_U32x4_STSM_NENSA_39AutoVectorizingCopyWithAssumedAlignmentILi128EEEEEEvvEEEEvNT_6ParamsE --------------------------
	.section	.text._ZN7cutlass13device_kernelINS_4conv6kernel13ConvUniversalINS1_16ConvProblemShapeILNS1_8OperatorE0ELi2EEENS1_10collective14CollectiveConvINS1_47MainloopSm100TmaUmmaWarpSpecializedImplicitGemmILS5_0ELi12ELi2ELi1ELi2EN4cute5tupleIJNSA_1CILi2EEENSC_ILi1EEESE_EEEEENSB_IJNSC_ILi64EEESH_NSB_IJNSC_ILi32EEEEEEEEENS_10tfloat32_tESL_NSA_8TiledMMAINSA_8MMA_AtomIJNSA_17SM100_MMA_TF32_SSISL_SL_fLi64ELi64ELNSA_4UMMA5MajorE0ELSQ_0ELNSP_7ScaleInE0ELSR_0EEEEEENSA_6LayoutINSB_IJSE_SE_SE_EEENSB_IJNSC_ILi0EEESW_SW_EEEEENSB_IJNSA_10UnderscoreESZ_SZ_EEEEENS7_6detail27Sm100ImplicitGemmTileTraitsINSA_20SM90_TMA_LOAD_IM2COLENSA_14ComposedLayoutINSA_7SwizzleILi3ELi4ELi3EEENSA_18smem_ptr_flag_bitsILi32EEENSU_INSB_IJNSC_ILi8EEESI_EEENSB_IJSI_SE_EEEEEEEvEENS13_INSA_23SM90_TMA_LOAD_MULTICASTES1E_vEEEENS_8epilogue10collective18CollectiveEpilogueINS1J_23Sm100TmaWarpSpecializedILi3ELi2ELi16ELb1ELb0EEEJSK_NSB_IJNSU_ISH_SE_EENSU_ISI_SE_EEEEESL_NSB_IJNSB_IJlllEEESE_SW_EEESL_S1S_NS1J_6fusion15FusionCallbacksIS1N_NS1T_17LinearCombinationISL_fSL_fLNS_15FloatRoundStyleE2EEESK_S1Q_JEEENSA_5SM1004TMEM4LOAD26SM100_TMEM_LOAD_16dp128b8xES14_S1E_NSA_17SM75_U32x4_LDSM_NENSA_21SM90_TMA_STORE_IM2COLES1E_NSA_17SM90_U32x4_STSM_NENSA_39AutoVectorizingCopyWithAssumedAlignmentILi128EEEEEEvvEEEEvNT_6ParamsE,"ax",@progbits
	.align	128
.text._ZN7cutlass13device_kernelINS_4conv6kernel13ConvUniversalINS1_16ConvProblemShapeILNS1_8OperatorE0ELi2EEENS1_10collective14CollectiveConvINS1_47MainloopSm100TmaUmmaWarpSpecializedImplicitGemmILS5_0ELi12ELi2ELi1ELi2EN4cute5tupleIJNSA_1CILi2EEENSC_ILi1EEESE_EEEEENSB_IJNSC_ILi64EEESH_NSB_IJNSC_ILi32EEEEEEEEENS_10tfloat32_tESL_NSA_8TiledMMAINSA_8MMA_AtomIJNSA_17SM100_MMA_TF32_SSISL_SL_fLi64ELi64ELNSA_4UMMA5MajorE0ELSQ_0ELNSP_7ScaleInE0ELSR_0EEEEEENSA_6LayoutINSB_IJSE_SE_SE_EEENSB_IJNSC_ILi0EEESW_SW_EEEEENSB_IJNSA_10UnderscoreESZ_SZ_EEEEENS7_6detail27Sm100ImplicitGemmTileTraitsINSA_20SM90_TMA_LOAD_IM2COLENSA_14ComposedLayoutINSA_7SwizzleILi3ELi4ELi3EEENSA_18smem_ptr_flag_bitsILi32EEENSU_INSB_IJNSC_ILi8EEESI_EEENSB_IJSI_SE_EEEEEEEvEENS13_INSA_23SM90_TMA_LOAD_MULTICASTES1E_vEEEENS_8epilogue10collective18CollectiveEpilogueINS1J_23Sm100TmaWarpSpecializedILi3ELi2ELi16ELb1ELb0EEEJSK_NSB_IJNSU_ISH_SE_EENSU_ISI_SE_EEEEESL_NSB_IJNSB_IJlllEEESE_SW_EEESL_S1S_NS1J_6fusion15FusionCallbacksIS1N_NS1T_17LinearCombinationISL_fSL_fLNS_15FloatRoundStyleE2EEESK_S1Q_JEEENSA_5SM1004TMEM4LOAD26SM100_TMEM_LOAD_16dp128b8xES14_S1E_NSA_17SM75_U32x4_LDSM_NENSA_21SM90_TMA_STORE_IM2COLES1E_NSA_17SM90_U32x4_STSM_NENSA_39AutoVectorizingCopyWithAssumedAlignmentILi128EEEEEEvvEEEEvNT_6ParamsE:
        .type           _ZN7cutlass13device_kernelINS_4conv6kernel13ConvUniversalINS1_16ConvProblemShapeILNS1_8OperatorE0ELi2EEENS1_10collective14CollectiveConvINS1_47MainloopSm100TmaUmmaWarpSpecializedImplicitGemmILS5_0ELi12ELi2ELi1ELi2EN4cute5tupleIJNSA_1CILi2EEENSC_ILi1EEESE_EEEEENSB_IJNSC_ILi64EEESH_NSB_IJNSC_ILi32EEEEEEEEENS_10tfloat32_tESL_NSA_8TiledMMAINSA_8MMA_AtomIJNSA_17SM100_MMA_TF32_SSISL_SL_fLi64ELi64ELNSA_4UMMA5MajorE0ELSQ_0ELNSP_7ScaleInE0ELSR_0EEEEEENSA_6LayoutINSB_IJSE_SE_SE_EEENSB_IJNSC_ILi0EEESW_SW_EEEEENSB_IJNSA_10UnderscoreESZ_SZ_EEEEENS7_6detail27Sm100ImplicitGemmTileTraitsINSA_20SM90_TMA_LOAD_IM2COLENSA_14ComposedLayoutINSA_7SwizzleILi3ELi4ELi3EEENSA_18smem_ptr_flag_bitsILi32EEENSU_INSB_IJNSC_ILi8EEESI_EEENSB_IJSI_SE_EEEEEEEvEENS13_INSA_23SM90_TMA_LOAD_MULTICASTES1E_vEEEENS_8epilogue10collective18CollectiveEpilogueINS1J_23Sm100TmaWarpSpecializedILi3ELi2ELi16ELb1ELb0EEEJSK_NSB_IJNSU_ISH_SE_EENSU_ISI_SE_EEEEESL_NSB_IJNSB_IJlllEEESE_SW_EEESL_S1S_NS1J_6fusion15FusionCallbacksIS1N_NS1T_17LinearCombinationISL_fSL_fLNS_15FloatRoundStyleE2EEESK_S1Q_JEEENSA_5SM1004TMEM4LOAD26SM100_TMEM_LOAD_16dp128b8xES14_S1E_NSA_17SM75_U32x4_LDSM_NENSA_21SM90_TMA_STORE_IM2COLES1E_NSA_17SM90_U32x4_STSM_NENSA_39AutoVectorizingCopyWithAssumedAlignmentILi128EEEEEEvvEEEEvNT_6ParamsE,@function
        .size           _ZN7cutlass13device_kernelINS_4conv6kernel13ConvUniversalINS1_16ConvProblemShapeILNS1_8OperatorE0ELi2EEENS1_10collective14CollectiveConvINS1_47MainloopSm100TmaUmmaWarpSpecializedImplicitGemmILS5_0ELi12ELi2ELi1ELi2EN4cute5tupleIJNSA_1CILi2EEENSC_ILi1EEESE_EEEEENSB_IJNSC_ILi64EEESH_NSB_IJNSC_ILi32EEEEEEEEENS_10tfloat32_tESL_NSA_8TiledMMAINSA_8MMA_AtomIJNSA_17SM100_MMA_TF32_SSISL_SL_fLi64ELi64ELNSA_4UMMA5MajorE0ELSQ_0ELNSP_7ScaleInE0ELSR_0EEEEEENSA_6LayoutINSB_IJSE_SE_SE_EEENSB_IJNSC_ILi0EEESW_SW_EEEEENSB_IJNSA_10UnderscoreESZ_SZ_EEEEENS7_6detail27Sm100ImplicitGemmTileTraitsINSA_20SM90_TMA_LOAD_IM2COLENSA_14ComposedLayoutINSA_7SwizzleILi3ELi4ELi3EEENSA_18smem_ptr_flag_bitsILi32EEENSU_INSB_IJNSC_ILi8EEESI_EEENSB_IJSI_SE_EEEEEEEvEENS13_INSA_23SM90_TMA_LOAD_MULTICASTES1E_vEEEENS_8epilogue10collective18CollectiveEpilogueINS1J_23Sm100TmaWarpSpecializedILi3ELi2ELi16ELb1ELb0EEEJSK_NSB_IJNSU_ISH_SE_EENSU_ISI_SE_EEEEESL_NSB_IJNSB_IJlllEEESE_SW_EEESL_S1S_NS1J_6fusion15FusionCallbacksIS1N_NS1T_17LinearCombinationISL_fSL_fLNS_15FloatRoundStyleE2EEESK_S1Q_JEEENSA_5SM1004TMEM4LOAD26SM100_TMEM_LOAD_16dp128b8xES14_S1E_NSA_17SM75_U32x4_LDSM_NENSA_21SM90_TMA_STORE_IM2COLES1E_NSA_17SM90_U32x4_STSM_NENSA_39AutoVectorizingCopyWithAssumedAlignmentILi128EEEEEEvvEEEEvNT_6ParamsE,(.L_x_176 - _ZN7cutlass13device_kernelINS_4conv6kernel13ConvUniversalINS1_16ConvProblemShapeILNS1_8OperatorE0ELi2EEENS1_10collective14CollectiveConvINS1_47MainloopSm100TmaUmmaWarpSpecializedImplicitGemmILS5_0ELi12ELi2ELi1ELi2EN4cute5tupleIJNSA_1CILi2EEENSC_ILi1EEESE_EEEEENSB_IJNSC_ILi64EEESH_NSB_IJNSC_ILi32EEEEEEEEENS_10tfloat32_tESL_NSA_8TiledMMAINSA_8MMA_AtomIJNSA_17SM100_MMA_TF32_SSISL_SL_fLi64ELi64ELNSA_4UMMA5MajorE0ELSQ_0ELNSP_7ScaleInE0ELSR_0EEEEEENSA_6LayoutINSB_IJSE_SE_SE_EEENSB_IJNSC_ILi0EEESW_SW_EEEEENSB_IJNSA_10UnderscoreESZ_SZ_EEEEENS7_6detail27Sm100ImplicitGemmTileTraitsINSA_20SM90_TMA_LOAD_IM2COLENSA_14ComposedLayoutINSA_7SwizzleILi3ELi4ELi3EEENSA_18smem_ptr_flag_bitsILi32EEENSU_INSB_IJNSC_ILi8EEESI_EEENSB_IJSI_SE_EEEEEEEvEENS13_INSA_23SM90_TMA_LOAD_MULTICASTES1E_vEEEENS_8epilogue10collective18CollectiveEpilogueINS1J_23Sm100TmaWarpSpecializedILi3ELi2ELi16ELb1ELb0EEEJSK_NSB_IJNSU_ISH_SE_EENSU_ISI_SE_EEEEESL_NSB_IJNSB_IJlllEEESE_SW_EEESL_S1S_NS1J_6fusion15FusionCallbacksIS1N_NS1T_17LinearCombinationISL_fSL_fLNS_15FloatRoundStyleE2EEESK_S1Q_JEEENSA_5SM1004TMEM4LOAD26SM100_TMEM_LOAD_16dp128b8xES14_S1E_NSA_17SM75_U32x4_LDSM_NENSA_21SM90_TMA_STORE_IM2COLES1E_NSA_17SM90_U32x4_STSM_NENSA_39AutoVectorizingCopyWithAssumedAlignmentILi128EEEEEEvvEEEEvNT_6ParamsE)
        .other          _ZN7cutlass13device_kernelINS_4conv6kernel13ConvUniversalINS1_16ConvProblemShapeILNS1_8OperatorE0ELi2EEENS1_10collective14CollectiveConvINS1_47MainloopSm100TmaUmmaWarpSpecializedImplicitGemmILS5_0ELi12ELi2ELi1ELi2EN4cute5tupleIJNSA_1CILi2EEENSC_ILi1EEESE_EEEEENSB_IJNSC_ILi64EEESH_NSB_IJNSC_ILi32EEEEEEEEENS_10tfloat32_tESL_NSA_8TiledMMAINSA_8MMA_AtomIJNSA_17SM100_MMA_TF32_SSISL_SL_fLi64ELi64ELNSA_4UMMA5MajorE0ELSQ_0ELNSP_7ScaleInE0ELSR_0EEEEEENSA_6LayoutINSB_IJSE_SE_SE_EEENSB_IJNSC_ILi0EEESW_SW_EEEEENSB_IJNSA_10UnderscoreESZ_SZ_EEEEENS7_6detail27Sm100ImplicitGemmTileTraitsINSA_20SM90_TMA_LOAD_IM2COLENSA_14ComposedLayoutINSA_7SwizzleILi3ELi4ELi3EEENSA_18smem_ptr_flag_bitsILi32EEENSU_INSB_IJNSC_ILi8EEESI_EEENSB_IJSI_SE_EEEEEEEvEENS13_INSA_23SM90_TMA_LOAD_MULTICASTES1E_vEEEENS_8epilogue10collective18CollectiveEpilogueINS1J_23Sm100TmaWarpSpecializedILi3ELi2ELi16ELb1ELb0EEEJSK_NSB_IJNSU_ISH_SE_EENSU_ISI_SE_EEEEESL_NSB_IJNSB_IJlllEEESE_SW_EEESL_S1S_NS1J_6fusion15FusionCallbacksIS1N_NS1T_17LinearCombinationISL_fSL_fLNS_15FloatRoundStyleE2EEESK_S1Q_JEEENSA_5SM1004TMEM4LOAD26SM100_TMEM_LOAD_16dp128b8xES14_S1E_NSA_17SM75_U32x4_LDSM_NENSA_21SM90_TMA_STORE_IM2COLES1E_NSA_17SM90_U32x4_STSM_NENSA_39AutoVectorizingCopyWithAssumedAlignmentILi128EEEEEEvvEEEEvNT_6ParamsE,@"STO_CUDA_ENTRY STV_DEFAULT"
_ZN7cutlass13device_kernelINS_4conv6kernel13ConvUniversalINS1_16ConvProblemShapeILNS1_8OperatorE0ELi2EEENS1_10collective14CollectiveConvINS1_47MainloopSm100TmaUmmaWarpSpecializedImplicitGemmILS5_0ELi12ELi2ELi1ELi2EN4cute5tupleIJNSA_1CILi2EEENSC_ILi1EEESE_EEEEENSB_IJNSC_ILi64EEESH_NSB_IJNSC_ILi32EEEEEEEEENS_10tfloat32_tESL_NSA_8TiledMMAINSA_8MMA_AtomIJNSA_17SM100_MMA_TF32_SSISL_SL_fLi64ELi64ELNSA_4UMMA5MajorE0ELSQ_0ELNSP_7ScaleInE0ELSR_0EEEEEENSA_6LayoutINSB_IJSE_SE_SE_EEENSB_IJNSC_ILi0EEESW_SW_EEEEENSB_IJNSA_10UnderscoreESZ_SZ_EEEEENS7_6detail27Sm100ImplicitGemmTileTraitsINSA_20SM90_TMA_LOAD_IM2COLENSA_14ComposedLayoutINSA_7SwizzleILi3ELi4ELi3EEENSA_18smem_ptr_flag_bitsILi32EEENSU_INSB_IJNSC_ILi8EEESI_EEENSB_IJSI_SE_EEEEEEEvEENS13_INSA_23SM90_TMA_LOAD_MULTICASTES1E_vEEEENS_8epilogue10collective18CollectiveEpilogueINS1J_23Sm100TmaWarpSpecializedILi3ELi2ELi16ELb1ELb0EEEJSK_NSB_IJNSU_ISH_SE_EENSU_ISI_SE_EEEEESL_NSB_IJNSB_IJlllEEESE_SW_EEESL_S1S_NS1J_6fusion15FusionCallbacksIS1N_NS1T_17LinearCombinationISL_fSL_fLNS_15FloatRoundStyleE2EEESK_S1Q_JEEENSA_5SM1004TMEM4LOAD26SM100_TMEM_LOAD_16dp128b8xES14_S1E_NSA_17SM75_U32x4_LDSM_NENSA_21SM90_TMA_STORE_IM2COLES1E_NSA_17SM90_U32x4_STSM_NENSA_39AutoVectorizingCopyWithAssumedAlignmentILi128EEEEEEvvEEEEvNT_6ParamsE:
[----:B------:R-:W1:Y:S01]  /*0000*/  LDC R1, c[0x0][0x37c] ;  /* 0x0000df00ff017b82 */ /* 0x000e620000000800 */
[----:B------:R-:W2:Y:S01]  /*0010*/  S2R R59, SR_TID.X ;  /* 0x00000000003b7919 */ /* 0x000ea20000002100 */
[----:B------:R-:W3:Y:S01]  /*0020*/  LDCU.64 UR8, c[0x0][0x890] ;  /* 0x00011200ff0877ac */ /* 0x000ee20008000a00 */
[----:B-1----:R-:W-:Y:S01]  /*0030*/  VIADD R1, R1, 0xfffffff8 ;  /* 0xfffffff801017836 */ /* 0x002fe20000000000 */
[----:B------:R-:W-:Y:S02]  /*0040*/  PRMT R60, RZ, 0x7610, R60 ;  /* 0x00007610ff3c7816 */ /* 0x000fe4000000003c */
[----:B------:R-:W-:Y:S01]  /*0050*/  ELECT P3, URZ, PT ;  /* 0x0000000000ff782f */ /* 0x000fe20003860000 */
[----:B---3--:R-:W-:-:S04]  /*0060*/  UISETP.NE.U32.AND UP0, UPT, UR8, URZ, UPT ;  /* 0x000000ff0800728c */ /* 0x008fc8000bf05070 */
[----:B------:R-:W-:Y:S01]  /*0070*/  UISETP.NE.AND.EX UP0, UPT, UR9, URZ, UPT, UP0 ;  /* 0x000000ff0900728c */ /* 0x000fe2000bf05300 */
[----:B--2---:R-:W-:-:S05]  /*0080*/  SHF.R.U32.HI R61, RZ, 0x5, R59 ;  /* 0x00000005ff3d7819 */ /* 0x004fca000001163b */
[----:B------:R-:W1:Y:S02]  /*0090*/  SHFL.IDX PT, R0, R61, RZ, 0x1f ;  /* 0x00001fff3d007589 */ /* 0x000e6400000e0000 */
[----:B-1----:R-:W-:Y:S01]  /*00a0*/  R2UR UR18, R0 ;  /* 0x00000000001272ca */ /* 0x002fe200000e0000 */
[----:B------:R-:W-:-:S14]  /*00b0*/  BRA.U UP0, `(.L_x_0) ;  /* 0x0000000100307547 */ /* 0x000fdc000b800000 */
[----:B------:R-:W1:Y:S02]  /*00c0*/  LDCU.64 UR4, c[0x0][0x888] ;  /* 0x00011100ff0477ac */ /* 0x000e640008000a00 */
[----:B-1----:R-:W-:-:S04]  /*00d0*/  UISETP.NE.U32.AND UP0, UPT, UR4, URZ, UPT ;  /* 0x000000ff0400728c */ /* 0x002fc8000bf05070 */
[----:B------:R-:W-:-:S09]  /*00e0*/  UISETP.NE.AND.EX UP0, UPT, UR5, URZ, UPT, UP0 ;  /* 0x000000ff0500728c */ /* 0x000fd2000bf05300 */
[----:B------:R-:W-:Y:S05]  /*00f0*/  BRA.U !UP0, `(.L_x_1) ;  /* 0x0000000108147547 */ /* 0x000fea000b800000 */
[----:B------:R-:W1:Y:S01]  /*0100*/  LDC.64 R2, c[0x0][0x888] ;  /* 0x00022200ff027b82 */ /* 0x000e620000000a00 */
[----:B------:R-:W1:Y:S02]  /*0110*/  LDCU.64 UR4, c[0x0][0x358] ;  /* 0x00006b00ff0477ac */ /* 0x000e640008000a00 */
[----:B-1----:R1:W5:Y:S01]  /*0120*/  LDG.E R27, desc[UR4][R2.64] ;  /* 0x00000004021b7981 */ /* 0x002362000c1e1900 */
[----:B------:R-:W-:Y:S01]  /*0130*/  HFMA2 R60, -RZ, RZ, 0, 5.9604644775390625e-08 ;  /* 0x00000001ff3c7431 */ /* 0x000fe200000001ff */
[----:B------:R-:W-:Y:S05]  /*0140*/  BRA `(.L_x_0) ;  /* 0x00000000000c7947 */ /* 0x000fea0003800000 */
.L_x_1:
[----:B------:R-:W1:Y:S01]  /*0150*/  LDCU UR4, c[0x0][0x880] ;  /* 0x00011000ff0477ac */ /* 0x000e620008000800 */
[----:B------:R-:W-:Y:S01]  /*0160*/  HFMA2 R60, -RZ, RZ, 0, 5.9604644775390625e-08 ;  /* 0x00000001ff3c7431 */ /* 0x000fe200000001ff */
[----:B-1----:R-:W-:-:S07]  /*0170*/  MOV R27, UR4 ;  /* 0x00000004001b7c02 */ /* 0x002fce0008000f00 */
.L_x_0:
[----:B------:R-:W2:Y:S02]  /*0180*/  LDCU.64 UR4, c[0x0][0x8b0] ;  /* 0x00011600ff0477ac */ /* 0x000ea40008000a00 */
[----:B--2---:R-:W-:-:S04]  /*0190*/  UISETP.NE.U32.AND UP0, UPT, UR4, URZ, UPT ;  /* 0x000000ff0400728c */ /* 0x004fc8000bf05070 */
[----:B------:R-:W-:-:S09]  /*01a0*/  UISETP.NE.AND.EX UP0, UPT, UR5, URZ, UPT, UP0 ;  /* 0x000000ff0500728c */ /* 0x000fd2000bf05300 */
[----:B------:R-:W-:Y:S05]  /*01b0*/  BRA.U UP0, `(.L_x_2) ;  /* 0x0000000100287547 */ /* 0x000fea000b800000 */
[----:B------:R-:W2:Y:S02]  /*01c0*/  LDCU.64 UR4, c[0x0][0x8a8] ;  /* 0x00011500ff0477ac */ /* 0x000ea40008000a00 */
[----:B--2---:R-:W-:-:S04]  /*01d0*/  UISETP.NE.U32.AND UP0, UPT, UR4, URZ, UPT ;  /* 0x000000ff0400728c */ /* 0x004fc8000bf05070 */
[----:B------:R-:W-:-:S09]  /*01e0*/  UISETP.NE.AND.EX UP0, UPT, UR5, URZ, UPT, UP0 ;  /* 0x000000ff0500728c */ /* 0x000fd2000bf05300 */
[----:B------:R-:W-:Y:S05]  /*01f0*/  BRA.U !UP0, `(.L_x_3) ;  /* 0x0000000108107547 */ /* 0x000fea000b800000 */
[----:B------:R-:W2:Y:S01]  /*0200*/  LDC.64 R24, c[0x0][0x8a8] ;  /* 0x00022a00ff187b82 */ /* 0x000ea20000000a00 */
[----:B------:R-:W2:Y:S02]  /*0210*/  LDCU.64 UR4, c[0x0][0x358] ;  /* 0x00006b00ff0477ac */ /* 0x000ea40008000a00 */
[----:B--2---:R2:W5:Y:S01]  /*0220*/  LDG.E R24, desc[UR4][R24.64] ;  /* 0x0000000418187981 */ /* 0x004562000c1e1900 */
[----:B------:R-:W-:Y:S05]  /*0230*/  BRA `(.L_x_2) ;  /* 0x0000000000087947 */ /* 0x000fea0003800000 */
.L_x_3:
[----:B------:R-:W2:Y:S02]  /*0240*/  LDCU UR4, c[0x0][0x8a0] ;  /* 0x00011400ff0477ac */ /* 0x000ea40008000800 */
[----:B--2---:R-:W-:Y:S02]  /*0250*/  MOV R24, UR4 ;  /* 0x0000000400187c02 */ /* 0x004fe40008000f00 */
.L_x_2:
[----:B------:R-:W-:Y:S01]  /*0260*/  IMAD.U32 R0, RZ, RZ, UR18 ;  /* 0x00000012ff007e24 */ /* 0x000fe2000f8e00ff */
[----:B------:R-:W-:Y:S04]  /*0270*/  BSSY.RECONVERGENT B0, `(.L_x_4) ;  /* 0x000000c000007945 */ /* 0x000fe80003800200 */
[C---:B------:R-:W-:Y:S02]  /*0280*/  ISETP.NE.OR P1, PT, R0.reuse, 0x1, !P3 ;  /* 0x000000010000780c */ /* 0x040fe40005f25670 */
[----:B------:R-:W-:-:S11]  /*0290*/  ISETP.NE.OR P0, PT, R0, 0x3, !P3 ;  /* 0x000000030000780c */ /* 0x000fd60005f05670 */
[----:B------:R-:W-:Y:S05]  /*02a0*/  @P1 BRA `(.L_x_5) ;  /* 0x0000000000201947 */ /* 0x000fea0003800000 */
[----:B------:R-:W3:Y:S02]  /*02b0*/  LDCU.64 UR4, c[0x0][0x348] ;  /* 0x00006900ff0477ac */ /* 0x000ee40008000a00 */
[----:B---3--:R-:W-:Y:S02]  /*02c0*/  UIADD3 UR6, UP1, UPT, UR4, 0x80, URZ ;  /* 0x0000008004067890 */ /* 0x008fe4000ff3e0ff */
[----:B------:R-:W-:Y:S02]  /*02d0*/  UIADD3 UR4, UP0, UPT, UR4, 0x180, URZ ;  /* 0x0000018004047890 */ /* 0x000fe4000ff1e0ff */
[----:B------:R-:W-:Y:S02]  /*02e0*/  UIADD3.X UR7, UPT, UPT, URZ, UR5, URZ, UP1, !UPT ;  /* 0x00000005ff077290 */ /* 0x000fe40008ffe4ff */
[----:B------:R-:W-:-:S07]  /*02f0*/  UIADD3.X UR5, UPT, UPT, URZ, UR5, URZ, UP0, !UPT ;  /* 0x00000005ff057290 */ /* 0x000fce00087fe4ff */
[----:B------:R3:W-:Y:S02]  /*0300*/  UTMACCTL.PF [UR6] ;  /* 0x00000000060079b9 */ /* 0x0007e40008040000 */
[----:B------:R3:W-:Y:S02]  /*0310*/  UTMACCTL.PF [UR4] ;  /* 0x00000000040079b9 */ /* 0x0007e40008040000 */
[----:B---3--:R-:W-:Y:S01]  /*0320*/  NOP ;  /* 0x0000000000007918 */ /* 0x008fe20000000000 */
.L_x_5:
[----:B------:R-:W-:Y:S05]  /*0330*/  BSYNC.RECONVERGENT B0 ;  /* 0x0000000000007941 */ /* 0x000fea0003800200 */
.L_x_4:
[----:B------:R-:W-:Y:S04]  /*0340*/  BSSY.RECONVERGENT B0, `(.L_x_6) ;  /* 0x000000a000007945 */ /* 0x000fe80003800200 */
        /* <DEDUP_REMOVED lines=9> */
.L_x_7:
[----:B------:R-:W-:Y:S05]  /*03e0*/  BSYNC.RECONVERGENT B0 ;  /* 0x0000000000007941 */ /* 0x000fea0003800200 */
.L_x_6:
[----:B------:R-:W3:Y:S01]  /*03f0*/  LDCU.64 UR4, c[0x0][0x888] ;  /* 0x00011100ff0477ac */ /* 0x000ee20008000a00 */
[----:B------:R-:W-:Y:S02]  /*0400*/  UISETP.EQ.U32.AND UP2, UPT, UR8, URZ, UPT ;  /* 0x000000ff0800728c */ /* 0x000fe4000bf42070 */
[----:B------:R-:W-:Y:S02]  /*0410*/  UPLOP3.LUT UP3, UPT, UPT, UPT, UPT, 0x80, 0x8 ;  /* 0x000000000008789c */ /* 0x000fe40003f6f070 */
[----:B---3--:R-:W-:-:S04]  /*0420*/  UISETP.NE.U32.AND UP0, UPT, UR4, URZ, UPT ;  /* 0x000000ff0400728c */ /* 0x008fc8000bf05070 */
[----:B------:R-:W-:-:S04]  /*0430*/  UISETP.NE.AND.EX UP1, UPT, UR5, URZ, UPT, UP0 ;  /* 0x000000ff0500728c */ /* 0x000fc8000bf25300 */
[----:B------:R-:W-:-:S04]  /*0440*/  UISETP.EQ.OR.EX UP4, UPT, UR9, URZ, !UP1, UP2 ;  /* 0x000000ff0900728c */ /* 0x000fc8000cf82720 */
[----:B------:R-:W-:-:S06]  /*0450*/  UP2UR UR4, UPR, URZ, 0x10 ;  /* 0x00000010ff047883 */ /* 0x000fcc0008000000 */
[----:B------:R-:W-:Y:S01]  /*0460*/  MOV R68, UR4 ;  /* 0x0000000400447c02 */ /* 0x000fe20008000f00 */
[----:B------:R-:W-:Y:S06]  /*0470*/  BRA.U !UP4, `(.L_x_8) ;  /* 0x000000010c207547 */ /* 0x000fec000b800000 */
[----:B------:R-:W-:Y:S01]  /*0480*/  UISETP.NE.U32.AND UP2, UPT, UR8, URZ, UPT ;  /* 0x000000ff0800728c */ /* 0x000fe2000bf45070 */
[----:B-----5:R-:W-:Y:S01]  /*0490*/  FSETP.NEU.AND P0, PT, R27, RZ, PT ;  /* 0x000000ff1b00720b */ /* 0x020fe20003f0d000 */
[----:B------:R-:W-:Y:S02]  /*04a0*/  USEL UR4, URZ, 0xffffffff, UP1 ;  /* 0xffffffffff047887 */ /* 0x000fe40008800000 */
[----:B------:R-:W-:-:S10]  /*04b0*/  UISETP.NE.AND.EX UP2, UPT, UR9, URZ, UPT, UP2 ;  /* 0x000000ff0900728c */ /* 0x000fd4000bf45320 */
[----:B------:R-:W-:Y:S01]  /*04c0*/  VOTEU.ANY UP0, P0 ;  /* 0x0000000000ff7886 */ /* 0x000fe20000000100 */
[----:B------:R-:W-:-:S04]  /*04d0*/  @!UP2 USEL UR4, URZ, 0xffffffff, UP0 ;  /* 0xffffffffff04a887 */ /* 0x000fc80008000000 */
[----:B------:R-:W-:-:S04]  /*04e0*/  ULOP3.LUT UR4, UR4, 0x1, URZ, 0xc0, !UPT ;  /* 0x0000000104047892 */ /* 0x000fc8000f8ec0ff */
[----:B------:R-:W-:-:S11]  /*04f0*/  UISETP.NE.U32.AND UP3, UPT, UR4, 0x1, UPT ;  /* 0x000000010400788c */ /* 0x000fd6000bf65070 */
.L_x_8:
[----:B-1----:R-:W1:Y:S02]  /*0500*/  SHFL.IDX PT, R2, R61, RZ, 0x1f ;  /* 0x00001fff3d027589 */ /* 0x002e6400000e0000 */
[----:B-1----:R-:W-:-:S13]  /*0510*/  ISETP.NE.AND P0, PT, R2, RZ, PT ;  /* 0x000000ff0200720c */ /* 0x002fda0003f05270 */
[----:B------:R-:W-:Y:S05]  /*0520*/  @P0 BRA `(.L_x_9) ;  /* 0x0000000000a40947 */ /* 0x000fea0003800000 */
[----:B------:R-:W-:Y:S01]  /*0530*/  ELECT P0, URZ, PT ;  /* 0x0000000000ff782f */ /* 0x000fe20003800000 */
[----:B------:R-:W-:-:S12]  /*0540*/  BSSY.RECONVERGENT B0, `(.L_x_9) ;  /* 0x0000027000007945 */ /* 0x000fd80003800200 */
[----:B------:R-:W-:Y:S05]  /*0550*/  @!P0 BRA `(.L_x_10) ;  /* 0x0000000000948947 */ /* 0x000fea0003800000 */
[----:B------:R-:W1:Y:S01]  /*0560*/  S2UR UR4, SR_CgaCtaId ;  /* 0x00000000000479c3 */ /* 0x000e620000008800 */
[----:B------:R-:W-:Y:S01]  /*0570*/  UMOV UR5, 0x400 ;  /* 0x0000040000057882 */ /* 0x000fe20000000000 */
[----:B------:R-:W-:Y:S01]  /*0580*/  UMOV UR8, 0x1 ;  /* 0x0000000100087882 */ /* 0x000fe20000000000 */
[----:B------:R-:W-:Y:S01]  /*0590*/  UMOV UR6, 0x2 ;  /* 0x0000000200067882 */ /* 0x000fe20000000000 */
[----:B------:R-:W-:-:S04]  /*05a0*/  UIADD3 UR8, UPT, UPT, -UR8, 0x100000, URZ ;  /* 0x0010000008087890 */ /* 0x000fc8000fffe1ff */
[----:B------:R-:W-:Y:S02]  /*05b0*/  USHF.L.U32 UR9, UR8, 0xb, URZ ;  /* 0x0000000b08097899 */ /* 0x000fe400080006ff */
[----:B------:R-:W-:Y:S02]  /*05c0*/  USHF.L.U32 UR8, UR8, 0x1, URZ ;  /* 0x0000000108087899 */ /* 0x000fe400080006ff */
[----:B------:R-:W-:-:S04]  /*05d0*/  UIADD3 UR6, UPT, UPT, -UR6, 0x100000, URZ ;  /* 0x0010000006067890 */ /* 0x000fc8000fffe1ff */
[----:B------:R-:W-:Y:S02]  /*05e0*/  USHF.L.U32 UR7, UR6, 0xb, URZ ;  /* 0x0000000b06077899 */ /* 0x000fe400080006ff */
[----:B------:R-:W-:Y:S02]  /*05f0*/  USHF.L.U32 UR6, UR6, 0x1, URZ ;  /* 0x0000000106067899 */ /* 0x000fe400080006ff */
[----:B-1----:R-:W-:Y:S01]  /*0600*/  ULEA UR4, UR4, UR5, 0x18 ;  /* 0x0000000504047291 */ /* 0x002fe2000f8ec0ff */
[----:B------:R-:W1:Y:S11]  /*0610*/  FENCE.VIEW.ASYNC.S ;  /* 0x00000000000073c6 */ /* 0x000e760000000000 */
[----:B-1----:R1:W3:Y:S01]  /*0620*/  SYNCS.EXCH.64 URZ, [UR4], UR8 ;  /* 0x0000000804ff75b2 */ /* 0x0022e20008000100 */
[----:B------:R1:W4:Y:S01]  /*0630*/  SYNCS.EXCH.64 URZ, [UR4+0x60], UR6 ;  /* 0x0000600604ff75b2 */ /* 0x0003220008000100 */
[----:B------:R1:W1:Y:S01]  /*0640*/  SYNCS.EXCH.64 URZ, [UR4+0x8], UR8 ;  /* 0x0000080804ff75b2 */ /* 0x0002620008000100 */
        /* <DEDUP_REMOVED lines=21> */
[----:B---3--:R-:W-:Y:S01]  /*07a0*/  NOP ;  /* 0x0000000000007918 */ /* 0x008fe20000000000 */
.L_x_10:
[----:B-1----:R-:W-:Y:S05]  /*07b0*/  BSYNC.RECONVERGENT B0 ;  /* 0x0000000000007941 */ /* 0x002fea0003800200 */
.L_x_9:
[----:B------:R-:W1:Y:S01]  /*07c0*/  SHFL.IDX PT, R2, R61, RZ, 0x1f ;  /* 0x00001fff3d027589 */ /* 0x000e6200000e0000 */
[----:B------:R-:W-:Y:S01]  /*07d0*/  NOP ;  /* 0x0000000000007918 */ /* 0x000fe20000000000 */
[----:B-1----:R-:W-:-:S13]  /*07e0*/  ISETP.NE.AND P0, PT, R2, 0x1, PT ;  /* 0x000000010200780c */ /* 0x002fda0003f05270 */
[----:B------:R-:W-:Y:S05]  /*07f0*/  @P0 BRA `(.L_x_11) ;  /* 0x0000000000500947 */ /* 0x000fea0003800000 */
        /* <DEDUP_REMOVED lines=9> */
[----:B------:R-:W-:Y:S01]  /*0890*/  USHF.L.U32 UR6, UR6, 0x1, URZ ;  /* 0x0000000106067899 */ /* 0x000fe200080006ff */
[----:B------:R-:W-:Y:S01]  /*08a0*/  ELECT P0, URZ, PT ;  /* 0x0000000000ff782f */ /* 0x000fe20003800000 */
[----:B-1----:R-:W-:Y:S01]  /*08b0*/  ULEA UR4, UR4, UR5, 0x18 ;  /* 0x0000000504047291 */ /* 0x002fe2000f8ec0ff */
[----:B------:R-:W1:Y:S11]  /*08c0*/  FENCE.VIEW.ASYNC.S ;  /* 0x00000000000073c6 */ /* 0x000e760000000000 */
[----:B-1----:R1:W3:Y:S01]  /*08d0*/  SYNCS.EXCH.64 URZ, [UR4+0xc0], UR8 ;  /* 0x0000c00804ff75b2 */ /* 0x0022e20008000100 */
[----:B------:R1:W1:Y:S01]  /*08e0*/  SYNCS.EXCH.64 URZ, [UR4+0xd8], UR6 ;  /* 0x0000d80604ff75b2 */ /* 0x0002620008000100 */
[----:B------:R1:W1:Y:S01]  /*08f0*/  SYNCS.EXCH.64 URZ, [UR4+0xc8], UR8 ;  /* 0x0000c80804ff75b2 */ /* 0x0002620008000100 */
[----:B------:R1:W1:Y:S01]  /*0900*/  SYNCS.EXCH.64 URZ, [UR4+0xe0], UR6 ;  /* 0x0000e00604ff75b2 */ /* 0x0002620008000100 */
[----:B------:R1:W1:Y:S01]  /*0910*/  SYNCS.EXCH.64 URZ, [UR4+0xd0], UR8 ;  /* 0x0000d00804ff75b2 */ /* 0x0002620008000100 */
[----:B------:R1:W1:Y:S01]  /*0920*/  SYNCS.EXCH.64 URZ, [UR4+0xe8], UR6 ;  /* 0x0000e80604ff75b2 */ /* 0x0002620008000100 */
[----:B------:R-:W-:Y:S01]  /*0930*/  NOP ;  /* 0x0000000000007918 */ /* 0x000fe20000000000 */
.L_x_11:
[----:B------:R-:W2:Y:S01]  /*0940*/  SHFL.IDX PT, R2, R61, RZ, 0x1f ;  /* 0x00001fff3d027589 */ /* 0x000ea200000e0000 */
[----:B------:R-:W-:Y:S01]  /*0950*/  NOP ;  /* 0x0000000000007918 */ /* 0x000fe20000000000 */
[----:B--2---:R-:W-:-:S13]  /*0960*/  ISETP.NE.AND P0, PT, R2, 0x3, PT ;  /* 0x000000030200780c */ /* 0x004fda0003f05270 */
[----:B------:R-:W-:Y:S05]  /*0970*/  @P0 BRA `(.L_x_12) ;  /* 0x0000000000300947 */ /* 0x000fea0003800000 */
[----:B-1----:R-:W1:Y:S01]  /*0980*/  S2UR UR4, SR_CgaCtaId ;  /* 0x00000000000479c3 */ /* 0x002e620000008800 */
[----:B------:R-:W-:Y:S01]  /*0990*/  UMOV UR6, 0x400 ;  /* 0x0000040000067882 */ /* 0x000fe20000000000 */
[----:B------:R-:W-:Y:S01]  /*09a0*/  UMOV UR5, 0x20 ;  /* 0x0000002000057882 */ /* 0x000fe20000000000 */
[----:B------:R-:W-:Y:S01]  /*09b0*/  ELECT P0, URZ, PT ;  /* 0x0000000000ff782f */ /* 0x000fe20003800000 */
[----:B-1----:R-:W-:Y:S02]  /*09c0*/  ULEA UR6, UR4, UR6, 0x18 ;  /* 0x0000000604067291 */ /* 0x002fe4000f8ec0ff */
[----:B------:R-:W-:-:S04]  /*09d0*/  UIADD3 UR4, UPT, UPT, -UR5, 0x100000, URZ ;  /* 0x0010000005047890 */ /* 0x000fc8000fffe1ff */
[----:B------:R-:W-:Y:S02]  /*09e0*/  USHF.L.U32 UR5, UR4, 0xb, URZ ;  /* 0x0000000b04057899 */ /* 0x000fe400080006ff */
[----:B------:R-:W-:Y:S01]  /*09f0*/  USHF.L.U32 UR4, UR4, 0x1, URZ ;  /* 0x0000000104047899 */ /* 0x000fe200080006ff */
[----:B------:R-:W1:Y:S11]  /*0a00*/  FENCE.VIEW.ASYNC.S ;  /* 0x00000000000073c6 */ /* 0x000e760000000000 */
[----:B-1----:R2:W1:Y:S01]  /*0a10*/  SYNCS.EXCH.64 URZ, [UR6+0xf0], UR4 ;  /* 0x0000f00406ff75b2 */ /* 0x0024620008000100 */
[----:B------:R2:W1:Y:S02]  /*0a20*/  SYNCS.EXCH.64 URZ, [UR6+0xf8], UR4 ;  /* 0x0000f80406ff75b2 */ /* 0x0004640008000100 */
[----:B--2---:R-:W-:Y:S01]  /*0a30*/  NOP ;  /* 0x0000000000007918 */ /* 0x004fe20000000000 */
.L_x_12:
[----:B------:R-:W2:Y:S01]  /*0a40*/  SHFL.IDX PT, R2, R61, RZ, 0x1f ;  /* 0x00001fff3d027589 */ /* 0x000ea200000e0000 */
[----:B------:R-:W-:Y:S01]  /*0a50*/  NOP ;  /* 0x0000000000007918 */ /* 0x000fe20000000000 */
[----:B--2---:R-:W-:-:S13]  /*0a60*/  ISETP.NE.AND P0, PT, R2, 0x4, PT ;  /* 0x000000040200780c */ /* 0x004fda0003f05270 */
[----:B------:R-:W-:Y:S05]  /*0a70*/  @P0 BRA `(.L_x_13) ;  /* 0x0000000000440947 */ /* 0x000fea0003800000 */
[----:B-1----:R-:W1:Y:S01]  /*0a80*/  S2UR UR6, SR_CgaCtaId ;  /* 0x00000000000679c3 */ /* 0x002e620000008800 */
[----:B------:R-:W-:Y:S01]  /*0a90*/  UMOV UR4, 0x1e0 ;  /* 0x000001e000047882 */ /* 0x000fe20000000000 */
[----:B------:R-:W-:Y:S01]  /*0aa0*/  UMOV UR5, 0x400 ;  /* 0x0000040000057882 */ /* 0x000fe20000000000 */
[----:B------:R-:W-:Y:S01]  /*0ab0*/  USEL UR4, UR4, 0x1a0, UP3 ;  /* 0x000001a004047887 */ /* 0x000fe20009800000 */
[----:B------:R-:W-:Y:S01]  /*0ac0*/  UMOV UR8, 0x1 ;  /* 0x0000000100087882 */ /* 0x000fe20000000000 */
[----:B------:R-:W-:Y:S01]  /*0ad0*/  ELECT P0, URZ, PT ;  /* 0x0000000000ff782f */ /* 0x000fe20003800000 */
[----:B------:R-:W-:-:S04]  /*0ae0*/  UIADD3 UR8, UPT, UPT, -UR8, 0x100000, URZ ;  /* 0x0010000008087890 */ /* 0x000fc8000fffe1ff */
[----:B------:R-:W-:Y:S02]  /*0af0*/  USHF.L.U32 UR9, UR8, 0xb, URZ ;  /* 0x0000000b08097899 */ /* 0x000fe400080006ff */
[----:B------:R-:W-:Y:S02]  /*0b00*/  USHF.L.U32 UR8, UR8, 0x1, URZ ;  /* 0x0000000108087899 */ /* 0x000fe400080006ff */
[----:B-1----:R-:W-:Y:S02]  /*0b10*/  ULEA UR6, UR6, UR5, 0x18 ;  /* 0x0000000506067291 */ /* 0x002fe4000f8ec0ff */
[----:B------:R-:W-:-:S04]  /*0b20*/  UIADD3 UR4, UPT, UPT, -UR4, 0x100000, URZ ;  /* 0x0010000004047890 */ /* 0x000fc8000fffe1ff */
[----:B------:R-:W-:Y:S02]  /*0b30*/  USHF.L.U32 UR5, UR4, 0xb, URZ ;  /* 0x0000000b04057899 */ /* 0x000fe400080006ff */
[----:B------:R-:W-:Y:S01]  /*0b40*/  USHF.L.U32 UR4, UR4, 0x1, URZ ;  /* 0x0000000104047899 */ /* 0x000fe200080006ff */
[----:B------:R-:W1:Y:S03]  /*0b50*/  FENCE.VIEW.ASYNC.S ;  /* 0x00000000000073c6 */ /* 0x000e660000000000 */
[----:B-1----:R2:W1:Y:S08]  /*0b60*/  SYNCS.EXCH.64 URZ, [UR6+0x100], UR8 ;  /* 0x0001000806ff75b2 */ /* 0x0024700008000100 */
[----:B------:R2:W1:Y:S02]  /*0b70*/  SYNCS.EXCH.64 URZ, [UR6+0x108], UR4 ;  /* 0x0001080406ff75b2 */ /* 0x0004640008000100 */
[----:B--2---:R-:W-:Y:S01]  /*0b80*/  NOP ;  /* 0x0000000000007918 */ /* 0x004fe20000000000 */
.L_x_13:
[----:B------:R-:W2:Y:S01]  /*0b90*/  SHFL.IDX PT, R2, R61, RZ, 0x1f ;  /* 0x00001fff3d027589 */ /* 0x000ea200000e0000 */
[----:B------:R-:W-:Y:S01]  /*0ba0*/  NOP ;  /* 0x0000000000007918 */ /* 0x000fe20000000000 */
[----:B--2---:R-:W-:-:S13]  /*0bb0*/  ISETP.NE.AND P0, PT, R2, 0x5, PT ;  /* 0x000000050200780c */ /* 0x004fda0003f05270 */
[----:B------:R-:W-:Y:S05]  /*0bc0*/  @P0 BRA `(.L_x_14) ;  /* 0x0000000000480947 */ /* 0x000fea0003800000 */
[----:B------:R-:W2:Y:S01]  /*0bd0*/  S2UR UR5, SR_CgaCtaId ;  /* 0x00000000000579c3 */ /* 0x000ea20000008800 */
[----:B-1----:R-:W-:Y:S01]  /*0be0*/  UMOV UR4, 0x400 ;  /* 0x0000040000047882 */ /* 0x002fe20000000000 */
        /* <DEDUP_REMOVED lines=9> */
[----:B--2---:R-:W-:Y:S01]  /*0c80*/  ULEA UR4, UR5, UR4, 0x18 ;  /* 0x0000000405047291 */ /* 0x004fe2000f8ec0ff */
[----:B------:R-:W1:Y:S11]  /*0c90*/  FENCE.VIEW.ASYNC.S ;  /* 0x00000000000073c6 */ /* 0x000e760000000000 */
[----:B-1----:R2:W1:Y:S01]  /*0ca0*/  SYNCS.EXCH.64 URZ, [UR4+0x110], UR8 ;  /* 0x0001100804ff75b2 */ /* 0x0024620008000100 */
[----:B------:R2:W1:Y:S01]  /*0cb0*/  SYNCS.EXCH.64 URZ, [UR4+0x120], UR6 ;  /* 0x0001200604ff75b2 */ /* 0x0004620008000100 */
[----:B------:R2:W1:Y:S01]  /*0cc0*/  SYNCS.EXCH.64 URZ, [UR4+0x118], UR8 ;  /* 0x0001180804ff75b2 */ /* 0x0004620008000100 */
[----:B------:R2:W1:Y:S02]  /*0cd0*/  SYNCS.EXCH.64 URZ, [UR4+0x128], UR6 ;  /* 0x0001280604ff75b2 */ /* 0x0004640008000100 */
[----:B--2---:R-:W-:Y:S01]  /*0ce0*/  NOP ;  /* 0x0000000000007918 */ /* 0x004fe20000000000 */
.L_x_14:
[----:B-1----:R-:W1:Y:S01]  /*0cf0*/  LDCU UR4, c[0x0][0x36c] ;  /* 0x00006d80ff0477ac */ /* 0x002e620008000800 */
[----:B------:R-:W-:Y:S01]  /*0d00*/  ISETP.NE.OR P3, PT, R0, 0x2, !P3 ;  /* 0x000000020000780c */ /* 0x000fe20005f65670 */
[----:B------:R-:W-:Y:S01]  /*0d10*/  NOP ;  /* 0x0000000000007918 */ /* 0x000fe20000000000 */
[----:B------:R-:W-:Y:S01]  /*0d20*/  LOP3.LUT R2, R59, 0x1f, RZ, 0xc0, !PT ;  /* 0x0000001f3b027812 */ /* 0x000fe200078ec0ff */
[----:B------:R-:W-:Y:S02]  /*0d30*/  UISETP.NE.AND UP4, UPT, UR18, 0x2, UPT ;  /* 0x000000021200788c */ /* 0x000fe4000bf85270 */
[----:B------:R-:W-:Y:S02]  /*0d40*/  UISETP.NE.AND UP5, UPT, UR18, URZ, UPT ;  /* 0x000000ff1200728c */ /* 0x000fe4000bfa5270 */
[----:B-1----:R-:W-:-:S09]  /*0d50*/  UISETP.EQ.U32.AND UP6, UPT, UR4, 0x1, UPT ;  /* 0x000000010400788c */ /* 0x002fd2000bfc2070 */
[----:B------:R-:W-:Y:S05]  /*0d60*/  BRA.U !UP6, `(.L_x_15) ;  /* 0x000000010e087547 */ /* 0x000fea000b800000 */
[----:B---34-:R-:W-:Y:S01]  /*0d70*/  UCGABAR_ARV ;  /* 0x00000000000079c7 */ /* 0x018fe20008000000 */
[----:B------:R-:W-:Y:S05]  /*0d80*/  BRA `(.L_x_16) ;  /* 0x0000000000047947 */ /* 0x000fea0003800000 */
.L_x_15:
[----:B---34-:R-:W-:Y:S01]  /*0d90*/  NOP ;  /* 0x0000000000007918 */ /* 0x018fe20000000000 */
.L_x_16:
[----:B------:R-:W1:Y:S01]  /*0da0*/  S2UR UR51, SR_CTAID.X ;  /* 0x00000000003379c3 */ /* 0x000e620000002500 */
[----:B------:R-:W-:-:S05]  /*0db0*/  CS2R.32 R67, SR_CgaSize ;  /* 0x0000000000437805 */ /* 0x000fca0000008a00 */
[----:B------:R-:W-:-:S05]  /*0dc0*/  IMAD R67, R67, -0xa0, RZ ;  /* 0xffffff6043437824 */ /* 0x000fca00078e02ff */
[----:B------:R-:W-:-:S14]  /*0dd0*/  R2UR UR5, R67 ;  /* 0x00000000430572ca */ /* 0x000fdc00000e0000 */
[----:B------:R-:W2:Y:S01]  /*0de0*/  LDCU UR5, c[0x0][UR5+0x2b0] ;  /* 0x00005600050577ac */ /* 0x000ea20008000800 */
[----:B------:R-:W-:-:S05]  /*0df0*/  CS2R.32 R67, SR_CgaSize ;  /* 0x0000000000437805 */ /* 0x000fca0000008a00 */
[----:B------:R-:W-:-:S05]  /*0e00*/  IMAD R67, R67, -0xa0, RZ ;  /* 0xffffff6043437824 */ /* 0x000fca00078e02ff */
[----:B------:R-:W-:-:S14]  /*0e10*/  R2UR UR4, R67 ;  /* 0x00000000430472ca */ /* 0x000fdc00000e0000 */
[----:B------:R-:W3:Y:S01]  /*0e20*/  LDCU UR4, c[0x0][UR4+0x2b4] ;  /* 0x00005680040477ac */ /* 0x000ee20008000800 */
[----:B------:R-:W4:Y:S01]  /*0e30*/  S2UR UR26, SR_CTAID.Y ;  /* 0x00000000001a79c3 */ /* 0x000f220000002600 */
[----:B------:R-:W-:-:S05]  /*0e40*/  CS2R.32 R67, SR_CgaSize ;  /* 0x0000000000437805 */ /* 0x000fca0000008a00 */
[----:B------:R-:W-:-:S05]  /*0e50*/  IMAD R67, R67, -0xa0, RZ ;  /* 0xffffff6043437824 */ /* 0x000fca00078e02ff */
[----:B------:R-:W-:-:S14]  /*0e60*/  R2UR UR7, R67 ;  /* 0x00000000430772ca */ /* 0x000fdc00000e0000 */
[----:B------:R-:W3:Y:S01]  /*0e70*/  LDCU UR7, c[0x0][UR7+0x2a0] ;  /* 0x00005400070777ac */ /* 0x000ee20008000800 */
[----:B------:R-:W-:-:S05]  /*0e80*/  CS2R.32 R67, SR_CgaSize ;  /* 0x0000000000437805 */ /* 0x000fca0000008a00 */
[----:B------:R-:W-:-:S05]  /*0e90*/  IMAD R67, R67, -0xa0, RZ ;  /* 0xffffff6043437824 */ /* 0x000fca00078e02ff */
[----:B------:R-:W-:-:S14]  /*0ea0*/  R2UR UR8, R67 ;  /* 0x00000000430872ca */ /* 0x000fdc00000e0000 */
[----:B------:R-:W3:Y:S01]  /*0eb0*/  LDCU UR8, c[0x0][UR8+0x2a4] ;  /* 0x00005480080877ac */ /* 0x000ee20008000800 */
[----:B------:R-:W3:Y:S01]  /*0ec0*/  S2UR UR9, SR_CgaCtaId ;  /* 0x00000000000979c3 */ /* 0x000ee20000008800 */
[----:B------:R-:W3:Y:S01]  /*0ed0*/  LDCU UR19, c[0x0][0xb24] ;  /* 0x00016480ff1377ac */ /* 0x000ee20008000800 */
[----:B------:R-:W3:Y:S01]  /*0ee0*/  LDCU UR39, c[0x0][0xb24] ;  /* 0x00016480ff2777ac */ /* 0x000ee20008000800 */
[----:B-1----:R-:W-:Y:S01]  /*0ef0*/  I2FP.F32.U32 R3, UR51 ;  /* 0x0000003300037c45 */ /* 0x002fe20008201000 */
[----:B------:R-:W1:Y:S04]  /*0f00*/  LDCU UR22, c[0x0][0xb30] ;  /* 0x00016600ff1677ac */ /* 0x000e680008000800 */
[----:B--2---:R-:W-:Y:S01]  /*0f10*/  FMUL R3, R3, UR5 ;  /* 0x0000000503037c20 */ /* 0x004fe20008400000 */
[----:B----4-:R-:W-:-:S05]  /*0f20*/  I2FP.F32.U32 R0, UR26 ;  /* 0x0000001a00007c45 */ /* 0x010fca0008201000 */
[----:B------:R-:W2:Y:S01]  /*0f30*/  F2I.U32.TRUNC.NTZ R3, R3 ;  /* 0x0000000300037305 */ /* 0x000ea2000020f000 */
[----:B---3--:R-:W-:Y:S01]  /*0f40*/  FMUL R0, R0, UR4 ;  /* 0x0000000400007c20 */ /* 0x008fe20008400000 */
[----:B------:R-:W-:-:S06]  /*0f50*/  USHF.L.U32 UR33, UR9, 0xa, URZ ;  /* 0x0000000a09217899 */ /* 0x000fcc00080006ff */
[----:B------:R-:W3:Y:S01]  /*0f60*/  F2I.U32.TRUNC.NTZ R0, R0 ;  /* 0x0000000000007305 */ /* 0x000ee2000020f000 */
[----:B------:R-:W-:Y:S01]  /*0f70*/  ULOP3.LUT UR33, UR33, 0x400, URZ, 0xc0, !UPT ;  /* 0x0000040021217892 */ /* 0x000fe2000f8ec0ff */
[----:B--2---:R-:W-:Y:S02]  /*0f80*/  R2UR UR4, R3 ;  /* 0x00000000030472ca */ /* 0x004fe400000e0000 */
[----:B---3--:R-:W-:Y:S02]  /*0f90*/  R2UR UR6, R0 ;  /* 0x00000000000672ca */ /* 0x008fe400000e0000 */
[----:B------:R-:W-:-:S09]  /*0fa0*/  PRMT R0, RZ, 0x7610, R0 ;  /* 0x00007610ff007816 */ /* 0x000fd20000000000 */
[----:B------:R-:W-:-:S04]  /*0fb0*/  UIADD3 UR5, UPT, UPT, -UR4, URZ, URZ ;  /* 0x000000ff04057290 */ /* 0x000fc8000fffe1ff */
[----:B------:R-:W-:Y:S02]  /*0fc0*/  UIMAD UR5, UR7, UR5, UR51 ;  /* 0x00000005070572a4 */ /* 0x000fe4000f8e0233 */
[----:B------:R-:W-:-:S04]  /*0fd0*/  UIADD3 UR4, UPT, UPT, -UR6, URZ, URZ ;  /* 0x000000ff06047290 */ /* 0x000fc8000fffe1ff */
[----:B------:R-:W-:Y:S01]  /*0fe0*/  IMAD.U32 R67, RZ, RZ, UR5 ;  /* 0x00000005ff437e24 */ /* 0x000fe2000f8e00ff */
[----:B------:R-:W-:-:S06]  /*0ff0*/  UIMAD UR4, UR8, UR4, UR26 ;  /* 0x00000004080472a4 */ /* 0x000fcc000f8e021a */
[----:B------:R-:W-:Y:S01]  /*1000*/  IMAD.U32 R66, RZ, RZ, UR4 ;  /* 0x00000004ff427e24 */ /* 0x000fe2000f8e00ff */
[----:B-1----:R-:W-:Y:S06]  /*1010*/  BRA.U UP5, `(.L_x_17) ;  /* 0x00000001052c7547 */ /* 0x002fec000b800000 */
[----:B------:R-:W-:Y:S02]  /*1020*/  R2UR UR4, R66 ;  /* 0x00000000420472ca */ /* 0x000fe400000e0000 */
[----:B------:R-:W-:-:S11]  /*1030*/  R2UR UR6, R67 ;  /* 0x00000000430672ca */ /* 0x000fd600000e0000 */
[----:B------:R-:W-:-:S04]  /*1040*/  UISETP.NE.AND UP0, UPT, UR4, URZ, UPT ;  /* 0x000000ff0400728c */ /* 0x000fc8000bf05270 */
[----:B------:R-:W-:-:S04]  /*1050*/  UISETP.EQ.OR UP0, UPT, UR6, URZ, !UP0 ;  /* 0x000000ff0600728c */ /* 0x000fc8000c702670 */
[----:B------:R-:W-:Y:S02]  /*1060*/  USEL UR5, URZ, 0x1, !UP0 ;  /* 0x00000001ff057887 */ /* 0x000fe4000c000000 */
[----:B------:R-:W-:-:S04]  /*1070*/  UISETP.NE.AND UP0, UPT, UR4, URZ, UPT ;  /* 0x000000ff0400728c */ /* 0x000fc8000bf05270 */
[----:B------:R-:W-:Y:S02]  /*1080*/  USEL UR4, URZ, 0x2, UP0 ;  /* 0x00000002ff047887 */ /* 0x000fe40008000000 */
[----:B------:R-:W-:-:S04]  /*1090*/  UISETP.NE.AND UP0, UPT, UR6, 0x1, UPT ;  /* 0x000000010600788c */ /* 0x000fc8000bf05270 */
[----:B------:R-:W-:-:S04]  /*10a0*/  USEL UR4, UR4, 0x2, UP0 ;  /* 0x0000000204047887 */ /* 0x000fc80008000000 */
[----:B------:R-:W-:-:S06]  /*10b0*/  UIADD3 UR4, UPT, UPT, UR5, UR4, URZ ;  /* 0x0000000405047290 */ /* 0x000fcc000fffe0ff */
[----:B------:R-:W-:-:S07]  /*10c0*/  IMAD.U32 R0, RZ, RZ, UR4 ;  /* 0x00000004ff007e24 */ /* 0x000fce000f8e00ff */
.L_x_17:
[----:B------:R-:W1:Y:S01]  /*10d0*/  S2UR UR52, SR_CTAID.Z ;  /* 0x00000000003479c3 */ /* 0x000e620000002700 */
[----:B------:R-:W-:-:S09]  /*10e0*/  UISETP.GE.AND UP0, UPT, UR19, 0x1, UPT ;  /* 0x000000011300788c */ /* 0x000fd2000bf06270 */
[----:B------:R-:W-:Y:S05]  /*10f0*/  BRA.U !UP0, `(.L_x_18) ;  /* 0x0000000108d47547 */ /* 0x000fea000b800000 */
[----:B------:R-:W2:Y:S01]  /*1100*/  LDCU.128 UR12, c[0x0][0xb10] ;  /* 0x00016200ff0c77ac */ /* 0x000ea20008000c00 */
[----:B------:R-:W3:Y:S01]  /*1110*/  LDCU UR20, c[0x0][0xb0c] ;  /* 0x00016180ff1477ac */ /* 0x000ee20008000800 */
[----:B------:R-:W4:Y:S01]  /*1120*/  LDCU UR6, c[0x0][0x370] ;  /* 0x00006e00ff0677ac */ /* 0x000f220008000800 */
[----:B------:R-:W1:Y:S01]  /*1130*/  LDCU UR7, c[0x0][0x374] ;  /* 0x00006e80ff0777ac */ /* 0x000e620008000800 */
[----:B------:R-:W1:Y:S01]  /*1140*/  LDCU UR21, c[0x0][0xb20] ;  /* 0x00016400ff1577ac */ /* 0x000e620008000800 */
[----:B--2---:R-:W-:Y:S02]  /*1150*/  UIMAD.WIDE.U32 UR4, UR51, UR12, URZ ;  /* 0x0000000c330472a5 */ /* 0x004fe4000f8e00ff */
[----:B---3--:R-:W-:Y:S01]  /*1160*/  UISETP.NE.AND UP0, UPT, UR20, 0x1, UPT ;  /* 0x000000011400788c */ /* 0x008fe2000bf05270 */
[----:B------:R-:W2:Y:S01]  /*1170*/  LDCU.64 UR8, c[0x0][0xb28] ;  /* 0x00016500ff0877ac */ /* 0x000ea20008000a00 */
[----:B----4-:R-:W-:-:S03]  /*1180*/  UIMAD.WIDE.U32 UR10, UR6, UR12, URZ ;  /* 0x0000000c060a72a5 */ /* 0x010fc6000f8e00ff */
[----:B------:R-:W-:Y:S01]  /*1190*/  UMOV UR4, UR5 ;  /* 0x0000000500047c82 */ /* 0x000fe20008000000 */
[----:B------:R-:W-:Y:S02]  /*11a0*/  UISETP.NE.AND UP2, UPT, UR19, 0x1, UPT ;  /* 0x000000011300788c */ /* 0x000fe4000bf45270 */
[----:B------:R-:W-:Y:S01]  /*11b0*/  USHF.R.U32.HI UR4, URZ, UR13, UR4 ;  /* 0x0000000dff047299 */ /* 0x000fe20008011604 */
[----:B------:R-:W-:Y:S01]  /*11c0*/  UMOV UR10, UR11 ;  /* 0x0000000b000a7c82 */ /* 0x000fe20008000000 */
[----:B------:R-:W-:Y:S02]  /*11d0*/  UIMAD.WIDE.U32 UR16, UR26, UR15, URZ ;  /* 0x0000000f1a1072a5 */ /* 0x000fe4000f8e00ff */
[----:B------:R-:W-:Y:S02]  /*11e0*/  USEL UR5, UR51, UR4, !UP0 ;  /* 0x0000000433057287 */ /* 0x000fe4000c000000 */
[----:B------:R-:W-:Y:S02]  /*11f0*/  @UP0 USHF.R.U32.HI UR6, URZ, UR13, UR10 ;  /* 0x0000000dff060299 */ /* 0x000fe4000801160a */
[----:B------:R-:W-:-:S02]  /*1200*/  UISETP.NE.AND UP0, UPT, UR14, 0x1, UPT ;  /* 0x000000010e00788c */ /* 0x000fc4000bf05270 */
[----:B-1----:R-:W-:Y:S02]  /*1210*/  UIMAD.WIDE.U32 UR10, UR7, UR15, URZ ;  /* 0x0000000f070a72a5 */ /* 0x002fe4000f8e00ff */
[----:B--2---:R-:W-:Y:S01]  /*1220*/  UIMAD.WIDE.U32 UR12, UR6, UR8, URZ ;  /* 0x00000008060c72a5 */ /* 0x004fe2000f8e00ff */
[----:B------:R-:W-:Y:S02]  /*1230*/  UMOV UR4, UR17 ;  /* 0x0000001100047c82 */ /* 0x000fe40008000000 */
[----:B------:R-:W-:Y:S02]  /*1240*/  USHF.R.U32.HI UR4, URZ, UR21, UR4 ;  /* 0x00000015ff047299 */ /* 0x000fe40008011604 */
[----:B------:R-:W-:Y:S02]  /*1250*/  UMOV UR10, UR11 ;  /* 0x0000000b000a7c82 */ /* 0x000fe40008000000 */
[----:B------:R-:W-:Y:S01]  /*1260*/  UMOV UR12, UR13 ;  /* 0x0000000d000c7c82 */ /* 0x000fe20008000000 */
[----:B------:R-:W-:-:S02]  /*1270*/  @UP0 USHF.R.U32.HI UR7, URZ, UR21, UR10 ;  /* 0x00000015ff070299 */ /* 0x000fc4000801160a */
[----:B------:R-:W-:Y:S02]  /*1280*/  USEL UR4, UR26, UR4, !UP0 ;  /* 0x000000041a047287 */ /* 0x000fe4000c000000 */
[----:B------:R-:W-:Y:S02]  /*1290*/  UIMAD.WIDE.U32 UR10, UR7, UR8, URZ ;  /* 0x00000008070a72a5 */ /* 0x000fe4000f8e00ff */
[----:B------:R-:W-:Y:S02]  /*12a0*/  @UP2 USHF.R.U32.HI UR6, URZ, UR9, UR12 ;  /* 0x00000009ff062299 */ /* 0x000fe4000801160c */
[----:B------:R-:W-:-:S03]  /*12b0*/  UIMAD.WIDE.U32 UR12, UR4, UR8, URZ ;  /* 0x00000008040c72a5 */ /* 0x000fc6000f8e00ff */
[----:B------:R-:W-:Y:S02]  /*12c0*/  UMOV UR10, UR11 ;  /* 0x0000000b000a7c82 */ /* 0x000fe40008000000 */
[----:B------:R-:W-:Y:S02]  /*12d0*/  @UP2 USHF.R.U32.HI UR7, URZ, UR9, UR10 ;  /* 0x00000009ff072299 */ /* 0x000fe4000801160a */
[----:B------:R-:W-:Y:S02]  /*12e0*/  UIMAD UR10, UR6, UR19, URZ ;  /* 0x00000013060a72a4 */ /* 0x000fe4000f8e02ff */
[----:B------:R-:W-:-:S04]  /*12f0*/  UIMAD UR7, UR7, UR19, URZ ;  /* 0x00000013070772a4 */ /* 0x000fc8000f8e02ff */
[----:B------:R-:W-:-:S03]  /*1300*/  UISETP.GE.AND UP0, UPT, UR4, UR7, UPT ;  /* 0x000000070400728c */ /* 0x000fc6000bf06270 */
[----:B------:R-:W-:Y:S01]  /*1310*/  UMOV UR7, UR13 ;  /* 0x0000000d00077c82 */ /* 0x000fe20008000000 */
[----:B------:R-:W-:Y:S02]  /*1320*/  UISETP.GE.OR UP0, UPT, UR5, UR10, UP0 ;  /* 0x0000000a0500728c */ /* 0x000fe40008706670 */
[----:B------:R-:W-:Y:S02]  /*1330*/  UIMAD.WIDE.U32 UR10, UR5, UR8, URZ ;  /* 0x00000008050a72a5 */ /* 0x000fe4000f8e00ff */
[----:B------:R-:W-:Y:S02]  /*1340*/  USHF.R.U32.HI UR7, URZ, UR9, UR7 ;  /* 0x00000009ff077299 */ /* 0x000fe40008011607 */
[----:B------:R-:W-:Y:S02]  /*1350*/  UIADD3 UR10, UPT, UPT, -UR4, URZ, URZ ;  /* 0x000000ff040a7290 */ /* 0x000fe4000fffe1ff */
[----:B------:R-:W-:Y:S02]  /*1360*/  USEL UR7, UR4, UR7, !UP2 ;  /* 0x0000000704077287 */ /* 0x000fe4000d000000 */
[----:B------:R-:W-:Y:S01]  /*1370*/  UIMAD UR10, UR14, UR10, UR26 ;  /* 0x0000000a0e0a72a4 */ /* 0x000fe2000f8e021a */
[----:B------:R-:W-:Y:S01]  /*1380*/  @!UP0 UMOV UR8, UR11 ;  /* 0x0000000b00088c82 */ /* 0x000fe20008000000 */
[----:B------:R-:W-:-:S02]  /*1390*/  UIADD3 UR11, UPT, UPT, -UR5, URZ, URZ ;  /* 0x000000ff050b7290 */ /* 0x000fc4000fffe1ff */
[----:B------:R-:W-:Y:S02]  /*13a0*/  @!UP0 USHF.R.U32.HI UR8, URZ, UR9, UR8 ;  /* 0x00000009ff088299 */ /* 0x000fe40008011608 */
[----:B------:R-:W-:Y:S02]  /*13b0*/  UIADD3 UR9, UPT, UPT, -UR7, URZ, URZ ;  /* 0x000000ff07097290 */ /* 0x000fe4000fffe1ff */
[----:B------:R-:W-:Y:S02]  /*13c0*/  @!UP0 USEL UR8, UR5, UR8, !UP2 ;  /* 0x0000000805088287 */ /* 0x000fe4000d000000 */
[----:B------:R-:W-:Y:S02]  /*13d0*/  UIMAD UR9, UR19, UR9, UR4 ;  /* 0x00000009130972a4 */ /* 0x000fe4000f8e0204 */
[----:B------:R-:W-:Y:S02]  /*13e0*/  @!UP0 UIADD3 UR7, UPT, UPT, UR7, -UR8, URZ ;  /* 0x8000000807078290 */ /* 0x000fe4000fffe0ff */
[----:B------:R-:W-:-:S02]  /*13f0*/  @!UP0 UIMAD UR6, UR9, UR6, UR8 ;  /* 0x00000006090682a4 */ /* 0x000fc4000f8e0208 */
[----:B------:R-:W-:Y:S02]  /*1400*/  @!UP0 UIMAD UR4, UR7, UR19, UR5 ;  /* 0x00000013070482a4 */ /* 0x000fe4000f8e0205 */
[----:B------:R-:W-:Y:S02]  /*1410*/  UIMAD UR51, UR20, UR11, UR51 ;  /* 0x0000000b143372a4 */ /* 0x000fe4000f8e0233 */
[----:B------:R-:W-:Y:S01]  /*1420*/  UIMAD UR26, UR4, UR14, UR10 ;  /* 0x0000000e041a72a4 */ /* 0x000fe2000f8e020a */
[----:B------:R-:W-:Y:S02]  /*1430*/  @!UP0 UMOV UR5, UR6 ;  /* 0x0000000600058c82 */ /* 0x000fe40008000000 */
[----:B------:R-:W-:-:S12]  /*1440*/  UIMAD UR51, UR5, UR20, UR51 ;  /* 0x00000014053372a4 */ /* 0x000fd8000f8e0233 */
.L_x_18:
[----:B------:R-:W-:-:S09]  /*1450*/  UISETP.NE.AND UP0, UPT, UR22, 0x1, UPT ;  /* 0x000000011600788c */ /* 0x000fd2000bf05270 */
[----:B------:R-:W-:Y:S05]  /*1460*/  BRA.U UP0, `(.L_x_19) ;  /* 0x0000000100407547 */ /* 0x000fea000b800000 */
[----:B------:R-:W2:Y:S01]  /*1470*/  LDCU.128 UR8, c[0x0][0xb10] ;  /* 0x00016200ff0877ac */ /* 0x000ea20008000c00 */
[----:B------:R-:W3:Y:S01]  /*1480*/  LDCU UR12, c[0x0][0xb0c] ;  /* 0x00016180ff0c77ac */ /* 0x000ee20008000800 */
[----:B------:R-:W4:Y:S01]  /*1490*/  LDCU UR13, c[0x0][0xb20] ;  /* 0x00016400ff0d77ac */ /* 0x000f220008000800 */
[----:B--2---:R-:W-:Y:S02]  /*14a0*/  UIMAD.WIDE.U32 UR4, UR51, UR8, URZ ;  /* 0x00000008330472a5 */ /* 0x004fe4000f8e00ff */
[----:B------:R-:W-:Y:S02]  /*14b0*/  UIMAD.WIDE.U32 UR6, UR26, UR11, URZ ;  /* 0x0000000b1a0672a5 */ /* 0x000fe4000f8e00ff */
[----:B---3--:R-:W-:Y:S02]  /*14c0*/  UISETP.NE.AND UP0, UPT, UR12, 0x1, UPT ;  /* 0x000000010c00788c */ /* 0x008fe4000bf05270 */
[----:B------:R-:W-:-:S03]  /*14d0*/  USHF.R.U32.HI UR5, URZ, UR9, UR5 ;  /* 0x00000009ff057299 */ /* 0x000fc60008011605 */
[----:B------:R-:W-:Y:S01]  /*14e0*/  UMOV UR4, UR7 ;  /* 0x0000000700047c82 */ /* 0x000fe20008000000 */
[----:B------:R-:W-:Y:S02]  /*14f0*/  USEL UR5, UR51, UR5, !UP0 ;  /* 0x0000000533057287 */ /* 0x000fe4000c000000 */
[----:B------:R-:W-:Y:S02]  /*1500*/  UISETP.NE.AND UP0, UPT, UR10, 0x1, UPT ;  /* 0x000000010a00788c */ /* 0x000fe4000bf05270 */
[----:B----4-:R-:W-:-:S04]  /*1510*/  USHF.R.U32.HI UR4, URZ, UR13, UR4 ;  /* 0x0000000dff047299 */ /* 0x010fc80008011604 */
[----:B------:R-:W-:-:S04]  /*1520*/  USEL UR4, UR26, UR4, !UP0 ;  /* 0x000000041a047287 */ /* 0x000fc8000c000000 */
[----:B------:R-:W-:Y:S02]  /*1530*/  UIADD3 UR6, UPT, UPT, UR5, -UR4, URZ ;  /* 0x8000000405067290 */ /* 0x000fe4000fffe0ff */
[----:B------:R-:W-:Y:S02]  /*1540*/  UIADD3 UR4, UPT, UPT, -UR5, UR4, URZ ;  /* 0x0000000405047290 */ /* 0x000fe4000fffe1ff */
[----:B------:R-:W-:Y:S02]  /*1550*/  UIMAD UR26, UR6, UR10, UR26 ;  /* 0x0000000a061a72a4 */ /* 0x000fe4000f8e021a */
[----:B------:R-:W-:-:S12]  /*1560*/  UIMAD UR51, UR4, UR12, UR51 ;  /* 0x0000000c043372a4 */ /* 0x000fd8000f8e0233 */
.L_x_19:
[----:B------:R-:W-:Y:S01]  /*1570*/  UISETP.NE.AND UP0, UPT, UR18, 0x2, UPT ;  /* 0x000000021200788c */ /* 0x000fe2000bf05270 */
[----:B------:R-:W-:Y:S09]  /*1580*/  BRA.U !UP6, `(.L_x_20) ;  /* 0x000000010e0c7547 */ /* 0x000ff2000b800000 */
[----:B------:R-:W-:Y:S01]  /*1590*/  UCGABAR_WAIT ;  /* 0x0000000000007dc7 */ /* 0x000fe20008000000 */
[----:B------:R-:W-:Y:S01]  /*15a0*/  CCTL.IVALL ;  /* 0x00000000ff00798f */ /* 0x000fe20002000000 */
[----:B------:R-:W-:Y:S05]  /*15b0*/  BRA `(.L_x_21) ;  /* 0x0000000000047947 */ /* 0x000fea0003800000 */
.L_x_20:
[----:B------:R-:W-:Y:S06]  /*15c0*/  BAR.SYNC.DEFER_BLOCKING 0x0 ;  /* 0x0000000000007b1d */ /* 0x000fec0000010000 */
.L_x_21:
[----:B------:R-:W-:Y:S05]  /*15d0*/  BRA.U UP0, `(.L_x_22) ;  /* 0x0000001900dc7547 */ /* 0x000fea000b800000 */
[----:B------:R-:W2:Y:S01]  /*15e0*/  LDCU UR5, c[0x0][0x388] ;  /* 0x00007100ff0577ac */ /* 0x000ea20008000800 */
[----:B------:R-:W3:Y:S01]  /*15f0*/  S2UR UR7, SR_CgaCtaId ;  /* 0x00000000000779c3 */ /* 0x000ee20000008800 */
[----:B------:R-:W-:Y:S01]  /*1600*/  PLOP3.LUT P1, PT, PT, PT, UP3, 0x80, 0x8 ;  /* 0x000000000008781c */ /* 0x000fe20003f2f038 */
[----:B------:R-:W-:Y:S01]  /*1610*/  IMAD.MOV.U32 R3, RZ, RZ, 0x1 ;  /* 0x00000001ff037424 */ /* 0x000fe200078e00ff */
[----:B------:R-:W4:Y:S01]  /*1620*/  LDCU UR6, c[0x0][0x38c] ;  /* 0x00007180ff0677ac */ /* 0x000f220008000800 */
[----:B------:R-:W-:Y:S01]  /*1630*/  ISETP.EQ.OR P2, PT, R2, RZ, P3 ;  /* 0x000000ff0200720c */ /* 0x000fe20001f42670 */
[----:B------:R-:W-:Y:S01]  /*1640*/  IMAD.MOV.U32 R2, RZ, RZ, RZ ;  /* 0x000000ffff027224 */ /* 0x000fe200078e00ff */
[----:B------:R-:W-:Y:S01]  /*1650*/  PLOP3.LUT P1, PT, P1, PT, PT, 0x8, 0x80 ;  /* 0x000000000080781c */ /* 0x000fe20000f2e170 */
[----:B------:R-:W4:Y:S01]  /*1660*/  LDCU UR49, c[0x0][0x390] ;  /* 0x00007200ff3177ac */ /* 0x000f220008000800 */
[----:B------:R-:W-:Y:S02]  /*1670*/  UISETP.NE.AND UP1, UPT, UR18, URZ, UPT ;  /* 0x000000ff1200728c */ /* 0x000fe4000bf25270 */
[----:B------:R-:W-:Y:S01]  /*1680*/  USEL UR32, URZ, 0x1, UP4 ;  /* 0x00000001ff207887 */ /* 0x000fe2000a000000 */
[----:B------:R-:W1:Y:S01]  /*1690*/  LDCU UR48, c[0x0][0x370] ;  /* 0x00006e00ff3077ac */ /* 0x000e620008000800 */
[----:B--2---:R-:W-:Y:S01]  /*16a0*/  UIADD3 UR5, UPT, UPT, UR5, 0x1f, URZ ;  /* 0x0000001f05057890 */ /* 0x004fe2000fffe0ff */
[----:B------:R-:W2:Y:S03]  /*16b0*/  LDCU.64 UR36, c[0x0][0x348] ;  /* 0x00006900ff2477ac */ /* 0x000ea60008000a00 */
[----:B------:R-:W-:Y:S01]  /*16c0*/  USHF.R.S32.HI UR4, URZ, 0x1f, UR5 ;  /* 0x0000001fff047899 */ /* 0x000fe20008011405 */
[----:B------:R-:W2:Y:S03]  /*16d0*/  LDCU UR47, c[0x0][0x374] ;  /* 0x00006e80ff2f77ac */ /* 0x000ea60008000800 */
[----:B------:R-:W-:-:S02]  /*16e0*/  ULEA.HI UR4, UR4, UR5, URZ, 0x5 ;  /* 0x0000000504047291 */ /* 0x000fc4000f8f28ff */
[----:B---3--:R-:W-:Y:S02]  /*16f0*/  USHF.L.U32 UR5, UR7, 0x5, URZ ;  /* 0x0000000507057899 */ /* 0x008fe400080006ff */
[----:B------:R-:W-:Y:S02]  /*1700*/  USHF.R.S32.HI UR4, URZ, 0x5, UR4 ;  /* 0x00000005ff047899 */ /* 0x000fe40008011404 */
[----:B-1----:R-:W-:Y:S02]  /*1710*/  ULOP3.LUT UR52, UR5, 0x20, URZ, 0xe2, !UPT ;  /* 0x0000002005347892 */ /* 0x002fe4000f8ee2ff */
[----:B----4-:R-:W-:Y:S02]  /*1720*/  UIMAD UR4, UR4, UR6, URZ ;  /* 0x00000006040472a4 */ /* 0x010fe4000f8e02ff */
[----:B------:R-:W-:Y:S02]  /*1730*/  USEL UR32, UR32, 0x2, UP1 ;  /* 0x0000000220207887 */ /* 0x000fe40008800000 */
[----:B------:R-:W-:Y:S01]  /*1740*/  UIMAD UR49, UR4, UR49, URZ ;  /* 0x00000031043172a4 */ /* 0x000fe2000f8e02ff */
[----:B------:R-:W-:Y:S01]  /*1750*/  UMOV UR25, URZ ;  /* 0x000000ff00197c82 */ /* 0x000fe20008000000 */
[----:B------:R-:W-:-:S02]  /*1760*/  UMOV UR30, URZ ;  /* 0x000000ff001e7c82 */ /* 0x000fc40008000000 */
[----:B------:R-:W-:Y:S02]  /*1770*/  UISETP.NE.AND UP2, UPT, UR49, URZ, UPT ;  /* 0x000000ff3100728c */ /* 0x000fe4000bf45270 */
[----:B------:R-:W-:Y:S01]  /*1780*/  UISETP.LT.U32.AND UP0, UPT, UR49, 0xc, UPT ;  /* 0x0000000c3100788c */ /* 0x000fe2000bf01070 */
[----:B------:R-:W-:-:S03]  /*1790*/  UMOV UR34, URZ ;  /* 0x000000ff00227c82 */ /* 0x000fc60008000000 */
[----:B------:R-:W-:-:S04]  /*17a0*/  USEL UR4, UR49, 0xc, UP0 ;  /* 0x0000000c31047887 */ /* 0x000fc80008000000 */
[----:B------:R-:W-:Y:S02]  /*17b0*/  UIADD3 UR5, UPT, UPT, UR4, -0x1, URZ ;  /* 0xffffffff04057890 */ /* 0x000fe4000fffe0ff */
[----:B------:R-:W-:Y:S02]  /*17c0*/  @!UP2 UIADD3 UR5, UPT, UPT, UR4, URZ, URZ ;  /* 0x000000ff0405a290 */ /* 0x000fe4000fffe0ff */
[----:B------:R-:W-:Y:S02]  /*17d0*/  UIADD3 UR46, UPT, UPT, UR49, -UR4, URZ ;  /* 0x80000004312e7290 */ /* 0x000fe4000fffe0ff */
[----:B--2---:R-:W-:-:S12]  /*17e0*/  UIADD3 UR50, UPT, UPT, UR5, 0x1, URZ ;  /* 0x0000000105327890 */ /* 0x004fd8000fffe0ff */
.L_x_40:
[----:B------:R-:W1:Y:S01]  /*17f0*/  S2UR UR24, SR_CgaCtaId ;  /* 0x00000000001879c3 */ /* 0x000e620000008800 */
[----:B------:R-:W-:Y:S01]  /*1800*/  UMOV UR4, 0x400 ;  /* 0x0000040000047882 */ /* 0x000fe20000000000 */
[----:B------:R-:W-:Y:S01]  /*1810*/  SHF.L.U32 R0, R3, 0x1f, RZ ;  /* 0x0000001f03007819 */ /* 0x000fe200000006ff */
[----:B------:R-:W-:Y:S02]  /*1820*/  UISETP.NE.AND UP0, UPT, UR49, URZ, UPT ;  /* 0x000000ff3100728c */ /* 0x000fe4000bf05270 */
[----:B------:R-:W-:Y:S02]  /*1830*/  USHF.L.U32 UR35, UR51, 0x6, URZ ;  /* 0x0000000633237899 */ /* 0x000fe400080006ff */
[----:B------:R-:W-:Y:S01]  /*1840*/  ULEA UR19, UR26, UR52, 0x6 ;  /* 0x000000341a137291 */ /* 0x000fe2000f8e30ff */
[----:B------:R-:W-:Y:S01]  /*1850*/  UMOV UR23, URZ ;  /* 0x000000ff00177c82 */ /* 0x000fe20008000000 */
[----:B------:R-:W-:Y:S01]  /*1860*/  UMOV UR21, URZ ;  /* 0x000000ff00157c82 */ /* 0x000fe20008000000 */
[----:B------:R-:W-:Y:S01]  /*1870*/  UMOV UR20, URZ ;  /* 0x000000ff00147c82 */ /* 0x000fe20008000000 */
[----:B-1----:R-:W-:-:S04]  /*1880*/  ULEA UR24, UR24, UR4, 0x18 ;  /* 0x0000000418187291 */ /* 0x002fc8000f8ec0ff */
[----:B------:R-:W-:-:S09]  /*1890*/  ULEA UR4, UR25, UR24, 0x3 ;  /* 0x0000001819047291 */ /* 0x000fd2000f8e18ff */
[----:B------:R1:W2:Y:S01]  /*18a0*/  SYNCS.PHASECHK.TRANS64.TRYWAIT P0, [UR4+0x60], R0 ;  /* 0x00006000ff0075a7 */ /* 0x0002a20008001104 */
[----:B------:R-:W-:Y:S05]  /*18b0*/  BRA.U !UP0, `(.L_x_23) ;  /* 0x00000005085c7547 */ /* 0x000fea000b800000 */
[----:B------:R-:W3:Y:S01]  /*18c0*/  LDCU.128 UR8, c[0x0][0x480] ;  /* 0x00009000ff0877ac */ /* 0x000ee20008000c00 */
[----:B------:R-:W4:Y:S01]  /*18d0*/  LDCU.64 UR12, c[0x0][0x490] ;  /* 0x00009200ff0c77ac */ /* 0x000f220008000a00 */
[----:B------:R-:W1:Y:S01]  /*18e0*/  LDCU.64 UR20, c[0x0][0x4b0] ;  /* 0x00009600ff1477ac */ /* 0x000e620008000a00 */
[----:B------:R-:W1:Y:S01]  /*18f0*/  LDCU.64 UR16, c[0x0][0x4d0] ;  /* 0x00009a00ff1077ac */ /* 0x000e620008000a00 */
[----:B------:R-:W1:Y:S01]  /*1900*/  LDCU UR44, c[0x0][0x390] ;  /* 0x00007200ff2c77ac */ /* 0x000e620008000800 */
[----:B---3--:R-:W-:Y:S02]  /*1910*/  UIMAD.WIDE.U32 UR4, UR35, UR9, URZ ;  /* 0x00000009230472a5 */ /* 0x008fe4000f8e00ff */
[----:B------:R-:W-:Y:S01]  /*1920*/  UISETP.NE.AND UP0, UPT, UR8, 0x1, UPT ;  /* 0x000000010800788c */ /* 0x000fe2000bf05270 */
[----:B------:R-:W3:Y:S04]  /*1930*/  LDCU UR45, c[0x0][0x38c] ;  /* 0x00007180ff2d77ac */ /* 0x000ee80008000800 */
[----:B------:R-:W-:Y:S01]  /*1940*/  UMOV UR4, UR5 ;  /* 0x0000000500047c82 */ /* 0x000fe20008000000 */
[----:B------:R-:W1:Y:S01]  /*1950*/  LDCU.64 UR14, c[0x0][0x4b8] ;  /* 0x00009700ff0e77ac */ /* 0x000e620008000a00 */
[----:B------:R-:W-:-:S02]  /*1960*/  USHF.R.U32.HI UR6, URZ, UR10, UR4 ;  /* 0x0000000aff067299 */ /* 0x000fc40008011604 */
[----:B------:R-:W-:Y:S02]  /*1970*/  UIADD3 UR34, UPT, UPT, UR50, UR30, URZ ;  /* 0x0000001e32227290 */ /* 0x000fe4000fffe0ff */
[----:B------:R-:W-:Y:S02]  /*1980*/  USEL UR6, UR35, UR6, !UP0 ;  /* 0x0000000623067287 */ /* 0x000fe4000c000000 */
[----:B------:R-:W-:Y:S02]  /*1990*/  UISETP.NE.AND UP0, UPT, UR11, 0x1, UPT ;  /* 0x000000010b00788c */ /* 0x000fe4000bf05270 */
[----:B----4-:R-:W-:Y:S02]  /*19a0*/  UIMAD.WIDE.U32 UR4, UR6, UR12, URZ ;  /* 0x0000000c060472a5 */ /* 0x010fe4000f8e00ff */
[----:B------:R-:W-:Y:S01]  /*19b0*/  UIADD3 UR7, UPT, UPT, -UR6, URZ, URZ ;  /* 0x000000ff06077290 */ /* 0x000fe2000fffe1ff */
[----:B------:R-:W-:-:S03]  /*19c0*/  UMOV UR23, URZ ;  /* 0x000000ff00177c82 */ /* 0x000fc60008000000 */
[----:B------:R-:W-:Y:S01]  /*19d0*/  UIMAD UR7, UR8, UR7, UR35 ;  /* 0x00000007080772a4 */ /* 0x000fe2000f8e0223 */
[----:B------:R-:W-:Y:S02]  /*19e0*/  UMOV UR4, UR5 ;  /* 0x0000000500047c82 */ /* 0x000fe40008000000 */
[----:B------:R-:W-:Y:S02]  /*19f0*/  USHF.R.U32.HI UR13, URZ, UR13, UR4 ;  /* 0x0000000dff0d7299 */ /* 0x000fe40008011604 */
[----:B------:R-:W4:Y:S02]  /*1a00*/  LDCU.64 UR4, c[0x0][0x4d8] ;  /* 0x00009b00ff0477ac */ /* 0x000f240008000a00 */
[----:B------:R-:W-:-:S04]  /*1a10*/  USEL UR13, UR6, UR13, !UP0 ;  /* 0x0000000d060d7287 */ /* 0x000fc8000c000000 */
[----:B------:R-:W-:-:S04]  /*1a20*/  UIADD3 UR12, UPT, UPT, -UR13, URZ, URZ ;  /* 0x000000ff0d0c7290 */ /* 0x000fc8000fffe1ff */
[----:B------:R-:W-:Y:S02]  /*1a30*/  UIMAD UR12, UR11, UR12, UR6 ;  /* 0x0000000c0b0c72a4 */ /* 0x000fe4000f8e0206 */
[----:B-1----:R-:W-:Y:S02]  /*1a40*/  UIMAD UR11, UR7, UR20, UR16 ;  /* 0x00000014070b72a4 */ /* 0x002fe4000f8e0210 */
[----:B------:R-:W-:Y:S01]  /*1a50*/  UIMAD UR12, UR12, UR21, UR17 ;  /* 0x000000150c0c72a4 */ /* 0x000fe2000f8e0211 */
[----:B------:R-:W-:Y:S01]  /*1a60*/  UMOV UR6, UR25 ;  /* 0x0000001900067c82 */ /* 0x000fe20008000000 */
[----:B------:R-:W-:Y:S01]  /*1a70*/  UMOV UR20, URZ ;  /* 0x000000ff00147c82 */ /* 0x000fe20008000000 */
[----:B---3--:R-:W-:-:S09]  /*1a80*/  UMOV UR21, URZ ;  /* 0x000000ff00157c82 */ /* 0x008fd20008000000 */
.L_x_29:
[----:B------:R-:W-:Y:S01]  /*1a90*/  @!P3 MOV R4, 0x4000 ;  /* 0x000040000004b802 */ /* 0x000fe20000000f00 */
[----:B------:R-:W-:Y:S01]  /*1aa0*/  ULEA UR9, UR6, UR24, 0x3 ;  /* 0x0000001806097291 */ /* 0x000fe2000f8e18ff */
[----:B-12---:R-:W-:Y:S11]  /*1ab0*/  @P0 BRA `(.L_x_24) ;  /* 0x00000000000c0947 */ /* 0x006ff60003800000 */
[----:B------:R-:W-:Y:S04]  /*1ac0*/  SHF.L.U32 R5, R3, 0x1f, RZ ;  /* 0x0000001f03057819 */ /* 0x000fe800000006ff */
[----:B------:R-:W1:Y:S02]  /*1ad0*/  SYNCS.PHASECHK.TRANS64.TRYWAIT P0, [UR9+0x60], R5 ;  /* 0x00006005ff0075a7 */ /* 0x000e640008001109 */
[----:B-1----:R-:W-:Y:S05]  /*1ae0*/  @!P0 BRA `(.L_x_25) ;  /* 0x0000006400088947 */ /* 0x002fea0003800000 */
.L_x_24:
[----:B------:R2:W-:Y:S01]  /*1af0*/  @!P3 SYNCS.ARRIVE.TRANS64 RZ, [UR9], R4 ;  /* 0x00000004ffffb9a7 */ /* 0x0005e20008000009 */
[----:B------:R-:W-:Y:S04]  /*1b00*/  ULOP3.LUT UR7, UR32, 0x2, URZ, 0xfc, !UPT ;  /* 0x0000000220077892 */ /* 0x000fe8000f8efcff */
[----:B------:R-:W-:Y:S09]  /*1b10*/  UISETP.NE.AND UP0, UPT, UR7, 0x2, UPT ;  /* 0x000000020700788c */ /* 0x000ff2000bf05270 */
[----:B------:R-:W-:Y:S05]  /*1b20*/  BRA.U UP0, `(.L_x_26) ;  /* 0x0000000100047547 */ /* 0x000fea000b800000 */
[----:B----4-:R-:W-:Y:S05]  /*1b30*/  BPT.TRAP 0x1 ;  /* 0x000000040000795c */ /* 0x010fea0000300000 */
.L_x_26:
[----:B------:R-:W-:Y:S04]  /*1b40*/  BSSY.RECONVERGENT B0, `(.L_x_27) ;  /* 0x0000003000007945 */ /* 0x000fe80003800200 */
[----:B------:R-:W-:Y:S05]  /*1b50*/  @P2 BRA `(.L_x_28) ;  /* 0x0000000000042947 */ /* 0x000fea0003800000 */
[----:B----4-:R-:W-:Y:S05]  /*1b60*/  BPT.TRAP 0x1 ;  /* 0x000000040000795c */ /* 0x010fea0000300000 */
.L_x_28:
[----:B----4-:R-:W-:Y:S05]  /*1b70*/  BSYNC.RECONVERGENT B0 ;  /* 0x0000000000007941 */ /* 0x010fea0003800200 */
.L_x_27:
[----:B------:R-:W-:Y:S02]  /*1b80*/  UIADD3 UR7, UPT, UPT, UR6, 0x1, URZ ;  /* 0x0000000106077890 */ /* 0x000fe4000fffe0ff */
[----:B------:R-:W-:Y:S02]  /*1b90*/  ULEA UR17, UR6, UR24, 0xd ;  /* 0x0000001806117291 */ /* 0x000fe4000f8e68ff */
[----:B------:R-:W-:Y:S02]  /*1ba0*/  UISETP.NE.AND UP0, UPT, UR7, 0xc, UPT ;  /* 0x0000000c0700788c */ /* 0x000fe4000bf05270 */
[----:B------:R-:W-:Y:S02]  /*1bb0*/  UIADD3 UR28, UP1, UPT, UR36, 0x80, URZ ;  /* 0x00000080241c7890 */ /* 0x000fe4000ff3e0ff */
[----:B------:R-:W-:Y:S02]  /*1bc0*/  USEL UR8, URZ, 0x1, UP0 ;  /* 0x00000001ff087887 */ /* 0x000fe40008000000 */
[----:B------:R-:W-:Y:S02]  /*1bd0*/  USEL UR25, UR7, URZ, UP0 ;  /* 0x000000ff07197287 */ /* 0x000fe40008000000 */
[----:B------:R-:W-:Y:S02]  /*1be0*/  USHF.L.U32 UR10, UR23, 0x5, URZ ;  /* 0x00000005170a7899 */ /* 0x000fe400080006ff */
[----:B------:R-:W-:Y:S01]  /*1bf0*/  ULEA UR7, UR25, UR24, 0x3 ;  /* 0x0000001819077291 */ /* 0x000fe2000f8e18ff */
[----:B------:R-:W-:Y:S01]  /*1c00*/  LOP3.LUT R3, R3, UR8, RZ, 0x3c, !PT ;  /* 0x0000000803037c12 */ /* 0x000fe2000f8e3cff */
[----:B------:R-:W-:Y:S02]  /*1c10*/  ULEA UR8, UR6, UR33, 0xb ;  /* 0x0000002106087291 */ /* 0x000fe4000f8e58ff */
[----:B------:R-:W-:Y:S01]  /*1c20*/  UIADD3.X UR29, UPT, UPT, URZ, UR37, URZ, UP1, !UPT ;  /* 0x00000025ff1d7290 */ /* 0x000fe20008ffe4ff */
[----:B-1----:R-:W-:Y:S01]  /*1c30*/  SHF.L.U32 R0, R3, 0x1f, RZ ;  /* 0x0000001f03007819 */ /* 0x002fe200000006ff */
[----:B------:R-:W-:Y:S02]  /*1c40*/  ULEA UR16, UR8, UR24, 0x2 ;  /* 0x0000001808107291 */ /* 0x000fe4000f8e10ff */
[----:B------:R-:W-:Y:S01]  /*1c50*/  UIADD3 UR8, UPT, UPT, UR17, 0x6800, URZ ;  /* 0x0000680011087890 */ /* 0x000fe2000fffe0ff */
[----:B------:R3:W1:Y:S01]  /*1c60*/  SYNCS.PHASECHK.TRANS64.TRYWAIT P0, [UR7+0x60], R0 ;  /* 0x00006000ff0075a7 */ /* 0x0006620008001107 */
[----:B------:R-:W-:Y:S02]  /*1c70*/  UIMAD UR7, UR20, UR14, UR4 ;  /* 0x0000000e140772a4 */ /* 0x000fe4000f8e0204 */
[----:B------:R-:W-:Y:S02]  /*1c80*/  UIMAD UR6, UR21, UR15, UR5 ;  /* 0x0000000f150672a4 */ /* 0x000fe4000f8e0205 */
[----:B------:R-:W-:Y:S02]  /*1c90*/  UIADD3 UR26, UP0, UPT, UR36, 0x180, URZ ;  /* 0x00000180241a7890 */ /* 0x000fe4000ff1e0ff */
[----:B------:R-:W-:Y:S02]  /*1ca0*/  UPRMT UR6, UR7, 0x40, UR6 ;  /* 0x0000004007067896 */ /* 0x000fe40008000006 */
[----:B------:R-:W-:Y:S02]  /*1cb0*/  UIADD3.X UR27, UPT, UPT, URZ, UR37, URZ, UP0, !UPT ;  /* 0x00000025ff1b7290 */ /* 0x000fe400087fe4ff */
[----:B------:R-:W-:Y:S02]  /*1cc0*/  UPRMT UR6, UR6, 0x5410, URZ ;  /* 0x0000541006067896 */ /* 0x000fe400080000ff */
[----:B------:R-:W-:Y:S02]  /*1cd0*/  UIADD3 UR16, UPT, UPT, UR16, 0x1e800, URZ ;  /* 0x0001e80010107890 */ /* 0x000fe4000fffe0ff */
[----:B------:R-:W-:Y:S02]  /*1ce0*/  UIADD3 UR31, UPT, UPT, UR20, 0x1, URZ ;  /* 0x00000001141f7890 */ /* 0x000fe4000fffe0ff */
[----:B------:R-:W-:Y:S02]  /*1cf0*/  UIADD3 UR22, UPT, UPT, UR21, 0x1, URZ ;  /* 0x0000000115167890 */ /* 0x000fe4000fffe0ff */
[----:B------:R-:W-:Y:S01]  /*1d00*/  UISETP.NE.AND UP2, UPT, UR31, UR45, UPT ;  /* 0x0000002d1f00728c */ /* 0x000fe2000bf45270 */
[----:B------:R4:W-:Y:S01]  /*1d10*/  UTMALDG.4D.IM2COL [UR8], [UR28], UR6 ;  /* 0x000000081c0073b4 */ /* 0x0009e20008058006 */
[----:B------:R-:W-:Y:S02]  /*1d20*/  UIADD3 UR30, UPT, UPT, UR30, 0x1, URZ ;  /* 0x000000011e1e7890 */ /* 0x000fe4000fffe0ff */
[----:B------:R-:W-:Y:S01]  /*1d30*/  UIADD3 UR7, UPT, UPT, UR23, 0x1, URZ ;  /* 0x0000000117077890 */ /* 0x000fe2000fffe0ff */
[----:B------:R-:W-:Y:S01]  /*1d40*/  UMOV UR38, 0x30000 ;  /* 0x0003000000267882 */ /* 0x000fe20000000000 */
[----:B------:R-:W-:Y:S01]  /*1d50*/  UMOV UR40, 0x0 ;  /* 0x0000000000287882 */ /* 0x000fe20000000000 */
[----:B------:R-:W-:Y:S01]  /*1d60*/  UMOV UR41, 0x10000000 ;  /* 0x1000000000297882 */ /* 0x000fe20000000000 */
[----:B------:R-:W-:Y:S01]  /*1d70*/  UMOV UR17, UR9 ;  /* 0x0000000900117c82 */ /* 0x000fe20008000000 */
[----:B------:R-:W-:Y:S02]  /*1d80*/  UMOV UR18, UR10 ;  /* 0x0000000a00127c82 */ /* 0x000fe40008000000 */
[----:B------:R-:W-:Y:S01]  /*1d90*/  @UP2 UIADD3 UR22, UPT, UPT, UR21, URZ, URZ ;  /* 0x000000ff15162290 */ /* 0x000fe2000fffe0ff */
[----:B------:R2:W-:Y:S03]  /*1da0*/  UTMALDG.4D.MULTICAST [UR16], [UR26], UR38, desc[UR40] ;  /* 0x000028101a0073b4 */ /* 0x0005e60008019826 */
[----:B------:R-:W-:Y:S11]  /*1db0*/  UISETP.NE.AND UP0, UPT, UR22, UR44, UPT ;  /* 0x0000002c1600728c */ /* 0x000ff6000bf05270 */
[----:B------:R-:W-:Y:S07]  /*1dc0*/  @UP0 UIADD3 UR7, UPT, UPT, UR23, URZ, URZ ;  /* 0x000000ff17070290 */ /* 0x000fee000fffe0ff */
[----:B------:R-:W-:Y:S01]  /*1dd0*/  UMOV UR23, UR7 ;  /* 0x0000000700177c82 */ /* 0x000fe20008000000 */
[----:B----4-:R-:W-:Y:S01]  /*1de0*/  UMOV UR6, UR25 ;  /* 0x0000001900067c82 */ /* 0x010fe20008000000 */
[----:B--2---:R-:W-:Y:S02]  /*1df0*/  USEL UR21, UR22, URZ, UP0 ;  /* 0x000000ff16157287 */ /* 0x004fe40008000000 */
[----:B------:R-:W-:Y:S02]  /*1e00*/  UISETP.NE.AND UP0, UPT, UR30, UR34, UPT ;  /* 0x000000221e00728c */ /* 0x000fe4000bf05270 */
[----:B------:R-:W-:Y:S07]  /*1e10*/  USEL UR20, UR31, URZ, UP2 ;  /* 0x000000ff1f147287 */ /* 0x000fee0009000000 */
[----:B---3--:R-:W-:Y:S05]  /*1e20*/  BRA.U UP0, `(.L_x_29) ;  /* 0xfffffffd00187547 */ /* 0x008fea000b83ffff */
.L_x_23:
[----:B------:R-:W-:Y:S01]  /*1e30*/  ULEA UR4, UR25, UR24, 0x3 ;  /* 0x0000001819047291 */ /* 0x000fe2000f8e18ff */
[----:B-1----:R-:W-:Y:S01]  /*1e40*/  SHF.L.U32 R0, R3, 0x1f, RZ ;  /* 0x0000001f03007819 */ /* 0x002fe200000006ff */
[----:B------:R-:W-:Y:S01]  /*1e50*/  @!P1 SYNCS.ARRIVE.TRANS64.A1T0 RZ, [UR24+0xf8], RZ ;  /* 0x0000f8ffffff99a7 */ /* 0x000fe20008100018 */
[----:B------:R-:W-:-:S06]  /*1e60*/  UISETP.GE.AND UP0, UPT, UR46, 0x1, UPT ;  /* 0x000000012e00788c */ /* 0x000fcc000bf06270 */
[----:B--2---:R1:W2:Y:S03]  /*1e70*/  SYNCS.PHASECHK.TRANS64.TRYWAIT P0, [UR4+0x60], R0 ;  /* 0x00006000ff0075a7 */ /* 0x0042a60008001104 */
        /* <DEDUP_REMOVED lines=17> */
[----:B------:R-:W-:-:S03]  /*1f90*/  UMOV UR31, UR46 ;  /* 0x0000002e001f7c82 */ /* 0x000fc60008000000 */
        /* <DEDUP_REMOVED lines=9> */
[----:B---3--:R-:W-:-:S11]  /*2030*/  UMOV UR6, UR25 ;  /* 0x0000001900067c82 */ /* 0x008fd60008000000 */
.L_x_36:
[----:B------:R-:W-:Y:S01]  /*2040*/  @!P3 MOV R4, 0x4000 ;  /* 0x000040000004b802 */ /* 0x000fe20000000f00 */
[----:B------:R-:W-:Y:S01]  /*2050*/  ULEA UR9, UR6, UR24, 0x3 ;  /* 0x0000001806097291 */ /* 0x000fe2000f8e18ff */
[----:B-12---:R-:W-:Y:S11]  /*2060*/  @P0 BRA `(.L_x_31) ;  /* 0x00000000000c0947 */ /* 0x006ff60003800000 */
[----:B------:R-:W-:Y:S04]  /*2070*/  SHF.L.U32 R5, R3, 0x1f, RZ ;  /* 0x0000001f03057819 */ /* 0x000fe800000006ff */
[----:B------:R-:W1:Y:S02]  /*2080*/  SYNCS.PHASECHK.TRANS64.TRYWAIT P0, [UR9+0x60], R5 ;  /* 0x00006005ff0075a7 */ /* 0x000e640008001109 */
[----:B-1----:R-:W-:Y:S05]  /*2090*/  @!P0 BRA `(.L_x_32) ;  /* 0x0000005c00b48947 */ /* 0x002fea0003800000 */
.L_x_31:
[----:B------:R2:W-:Y:S01]  /*20a0*/  @!P3 SYNCS.ARRIVE.TRANS64 RZ, [UR9], R4 ;  /* 0x00000004ffffb9a7 */ /* 0x0005e20008000009 */
[----:B------:R-:W-:Y:S04]  /*20b0*/  ULOP3.LUT UR7, UR32, 0x2, URZ, 0xfc, !UPT ;  /* 0x0000000220077892 */ /* 0x000fe8000f8efcff */
[----:B------:R-:W-:Y:S09]  /*20c0*/  UISETP.NE.AND UP0, UPT, UR7, 0x2, UPT ;  /* 0x000000020700788c */ /* 0x000ff2000bf05270 */
[----:B------:R-:W-:Y:S05]  /*20d0*/  BRA.U UP0, `(.L_x_33) ;  /* 0x0000000100047547 */ /* 0x000fea000b800000 */
[----:B----4-:R-:W-:Y:S05]  /*20e0*/  BPT.TRAP 0x1 ;  /* 0x000000040000795c */ /* 0x010fea0000300000 */
.L_x_33:
[----:B------:R-:W-:Y:S04]  /*20f0*/  BSSY.RECONVERGENT B0, `(.L_x_34) ;  /* 0x0000003000007945 */ /* 0x000fe80003800200 */
[----:B------:R-:W-:Y:S05]  /*2100*/  @P2 BRA `(.L_x_35) ;  /* 0x0000000000042947 */ /* 0x000fea0003800000 */
[----:B----4-:R-:W-:Y:S05]  /*2110*/  BPT.TRAP 0x1 ;  /* 0x000000040000795c */ /* 0x010fea0000300000 */
.L_x_35:
[----:B----4-:R-:W-:Y:S05]  /*2120*/  BSYNC.RECONVERGENT B0 ;  /* 0x0000000000007941 */ /* 0x010fea0003800200 */
.L_x_34:
        /* <DEDUP_REMOVED lines=12> */
[----:B------:R-:W-:Y:S02]  /*21f0*/  UIADD3 UR8, UPT, UPT, UR8, 0x6800, URZ ;  /* 0x0000680008087890 */ /* 0x000fe4000fffe0ff */
[----:B------:R-:W-:Y:S01]  /*2200*/  UIADD3 UR26, UP0, UPT, UR36, 0x180, URZ ;  /* 0x00000180241a7890 */ /* 0x000fe2000ff1e0ff */
[----:B------:R3:W1:Y:S01]  /*2210*/  SYNCS.PHASECHK.TRANS64.TRYWAIT P0, [UR7+0x60], R0 ;  /* 0x00006000ff0075a7 */ /* 0x0006620008001107 */
[----:B------:R-:W-:Y:S02]  /*2220*/  UIMAD UR7, UR20, UR14, UR4 ;  /* 0x0000000e140772a4 */ /* 0x000fe4000f8e0204 */
[----:B------:R-:W-:Y:S02]  /*2230*/  UIMAD UR6, UR21, UR15, UR5 ;  /* 0x0000000f150672a4 */ /* 0x000fe4000f8e0205 */
[----:B------:R-:W-:Y:S02]  /*2240*/  ULEA UR16, UR16, UR24, 0x2 ;  /* 0x0000001810107291 */ /* 0x000fe4000f8e10ff */
        /* <DEDUP_REMOVED lines=8> */
[----:B------:R-:W-:Y:S01]  /*22d0*/  UIADD3 UR7, UPT, UPT, UR23, 0x1, URZ ;  /* 0x0000000117077890 */ /* 0x000fe2000fffe0ff */
[----:B------:R-:W-:Y:S01]  /*22e0*/  UMOV UR35, 0x30000 ;  /* 0x0003000000237882 */ /* 0x000fe20000000000 */
[----:B------:R-:W-:Y:S01]  /*22f0*/  UMOV UR40, 0x0 ;  /* 0x0000000000287882 */ /* 0x000fe20000000000 */
[----:B------:R-:W-:Y:S01]  /*2300*/  UMOV UR41, 0x10000000 ;  /* 0x1000000000297882 */ /* 0x000fe20000000000 */
[----:B------:R-:W-:Y:S01]  /*2310*/  UMOV UR17, UR9 ;  /* 0x0000000900117c82 */ /* 0x000fe20008000000 */
[----:B------:R-:W-:Y:S02]  /*2320*/  UMOV UR18, UR10 ;  /* 0x0000000a00127c82 */ /* 0x000fe40008000000 */
[----:B------:R2:W-:Y:S02]  /*2330*/  UTMALDG.4D.MULTICAST [UR16], [UR26], UR35, desc[UR40] ;  /* 0x000028101a0073b4 */ /* 0x0005e40008019823 */
[----:B------:R-:W-:Y:S04]  /*2340*/  @UP2 UIADD3 UR22, UPT, UPT, UR21, URZ, URZ ;  /* 0x000000ff15162290 */ /* 0x000fe8000fffe0ff */
[----:B------:R-:W-:Y:S11]  /*2350*/  UISETP.NE.AND UP0, UPT, UR22, UR38, UPT ;  /* 0x000000261600728c */ /* 0x000ff6000bf05270 */
[----:B------:R-:W-:Y:S07]  /*2360*/  @UP0 UIADD3 UR7, UPT, UPT, UR23, URZ, URZ ;  /* 0x000000ff17070290 */ /* 0x000fee000fffe0ff */
[----:B------:R-:W-:Y:S01]  /*2370*/  UMOV UR23, UR7 ;  /* 0x0000000700177c82 */ /* 0x000fe20008000000 */
[----:B----4-:R-:W-:Y:S02]  /*2380*/  UIADD3 UR6, UPT, UPT, UR31, -0x1, URZ ;  /* 0xffffffff1f067890 */ /* 0x010fe4000fffe0ff */
[----:B--2---:R-:W-:Y:S02]  /*2390*/  USEL UR21, UR22, URZ, UP0 ;  /* 0x000000ff16157287 */ /* 0x004fe40008000000 */
[----:B------:R-:W-:Y:S02]  /*23a0*/  UISETP.GT.U32.AND UP0, UPT, UR31, 0x1, UPT ;  /* 0x000000011f00788c */ /* 0x000fe4000bf04070 */
[----:B------:R-:W-:Y:S01]  /*23b0*/  USEL UR20, UR30, URZ, UP2 ;  /* 0x000000ff1e147287 */ /* 0x000fe20009000000 */
[----:B------:R-:W-:Y:S01]  /*23c0*/  UMOV UR31, UR6 ;  /* 0x00000006001f7c82 */ /* 0x000fe20008000000 */
[----:B------:R-:W-:Y:S05]  /*23d0*/  UMOV UR6, UR25 ;  /* 0x0000001900067c82 */ /* 0x000fea0008000000 */
[----:B---3--:R-:W-:Y:S05]  /*23e0*/  BRA.U UP0, `(.L_x_36) ;  /* 0xfffffffd00147547 */ /* 0x008fea000b83ffff */
.L_x_30:
[----:B------:R-:W-:Y:S01]  /*23f0*/  SHF.L.U32 R5, R2, 0x1f, RZ ;  /* 0x0000001f02057819 */ /* 0x000fe200000006ff */
[----:B------:R-:W-:-:S03]  /*2400*/  NOP ;  /* 0x0000000000007918 */ /* 0x000fc60000000000 */
[----:B-12---:R-:W1:Y:S02]  /*2410*/  SYNCS.PHASECHK.TRANS64.TRYWAIT P0, [UR24+0x100], R5 ;  /* 0x00010005ff0075a7 */ /* 0x006e640008001118 */
[----:B-1----:R-:W-:Y:S05]  /*2420*/  @!P0 BRA `(.L_x_37) ;  /* 0x0000005800e88947 */ /* 0x002fea0003800000 */
.L_x_126:
[----:B-1----:R-:W1:Y:S01]  /*2430*/  LDS.128 R4, [UR24+0x140] ;  /* 0x00014018ff047984 */ /* 0x002e620008000c00 */
[----:B------:R-:W-:Y:S02]  /*2440*/  UIADD3 UR4, UPT, UPT, UR24, 0x108, URZ ;  /* 0x0000010818047890 */ /* 0x000fe4000fffe0ff */
[----:B------:R-:W-:Y:S01]  /*2450*/  UISETP.GE.AND UP0, UPT, UR39, 0x1, UPT ;  /* 0x000000012700788c */ /* 0x000fe2000bf06270 */
[----:B------:R-:W-:Y:S01]  /*2460*/  @!PT LDS RZ, [RZ] ;  /* 0x00000000fffff984 */ /* 0x000fe20000000800 */
[----:B------:R-:W-:Y:S01]  /*2470*/  @!PT LDS RZ, [RZ] ;  /* 0x00000000fffff984 */ /* 0x000fe20000000800 */
[----:B------:R-:W-:Y:S01]  /*2480*/  @!PT LDS RZ, [RZ] ;  /* 0x00000000fffff984 */ /* 0x000fe20000000800 */
[----:B------:R-:W-:Y:S01]  /*2490*/  @!PT LDS RZ, [RZ] ;  /* 0x00000000fffff984 */ /* 0x000fe20000000800 */
[----:B------:R2:W-:Y:S06]  /*24a0*/  MEMBAR.ALL.CTA ;  /* 0x0000000000007992 */ /* 0x0005ec0000008000 */
[----:B--2---:R-:W2:Y:S01]  /*24b0*/  FENCE.VIEW.ASYNC.S ;  /* 0x00000000000073c6 */ /* 0x004ea20000000000 */
[----:B------:R-:W-:-:S09]  /*24c0*/  UPRMT UR4, URZ, 0x654, UR4 ;  /* 0x00000654ff047896 */ /* 0x000fd20008000004 */
[----:B--2---:R-:W-:Y:S01]  /*24d0*/  SYNCS.ARRIVE.TRANS64.RED.A1T0 RZ, [UR4], RZ ;  /* 0x000000ffffff79a7 */ /* 0x004fe20008100404 */
[----:B-1----:R-:W-:-:S13]  /*24e0*/  LOP3.LUT P0, RZ, R6, 0x1, RZ, 0xc0, !PT ;  /* 0x0000000106ff7812 */ /* 0x002fda000780c0ff */
[----:B------:R-:W-:Y:S01]  /*24f0*/  VOTEU.ANY UP1, P0 ;  /* 0x0000000000ff7886 */ /* 0x000fe20000020100 */
[----:B------:R-:W-:-:S13]  /*2500*/  PLOP3.LUT P0, PT, PT, PT, UP1, 0x80, 0x8 ;  /* 0x000000000008781c */ /* 0x000fda0003f0f018 */
[----:B------:R-:W-:Y:S02]  /*2510*/  @P0 MOV R0, R4 ;  /* 0x0000000400000202 */ /* 0x000fe40000000f00 */
[----:B------:R-:W-:Y:S02]  /*2520*/  @P0 LOP3.LUT R4, R5, 0xffff, RZ, 0xc0, !PT ;  /* 0x0000ffff05040812 */ /* 0x000fe400078ec0ff */
[----:B------:R-:W-:Y:S02]  /*2530*/  @P0 R2UR UR6, R0 ;  /* 0x00000000000602ca */ /* 0x000fe400000e0000 */
[----:B------:R-:W-:-:S11]  /*2540*/  @P0 R2UR UR5, R4 ;  /* 0x00000000040502ca */ /* 0x000fd600000e0000 */
[----:B------:R-:W-:Y:S02]  /*2550*/  @UP1 UMOV UR43, UR6 ;  /* 0x00000006002b1c82 */ /* 0x000fe40008000000 */
[----:B------:R-:W-:Y:S01]  /*2560*/  @UP1 UMOV UR42, UR5 ;  /* 0x00000005002a1c82 */ /* 0x000fe20008000000 */
[----:B------:R-:W-:Y:S05]  /*2570*/  BRA.U !UP0, `(.L_x_38) ;  /* 0x0000000108d47547 */ /* 0x000fea000b800000 */
[----:B------:R-:W1:Y:S01]  /*2580*/  LDCU.128 UR16, c[0x0][0xb10] ;  /* 0x00016200ff1077ac */ /* 0x000e620008000c00 */
[----:B------:R-:W2:Y:S01]  /*2590*/  LDCU UR21, c[0x0][0xb20] ;  /* 0x00016400ff1577ac */ /* 0x000ea20008000800 */
[----:B------:R-:W3:Y:S01]  /*25a0*/  LDCU UR20, c[0x0][0xb0c] ;  /* 0x00016180ff1477ac */ /* 0x000ee20008000800 */
[----:B------:R-:W4:Y:S01]  /*25b0*/  LDCU.64 UR8, c[0x0][0xb28] ;  /* 0x00016500ff0877ac */ /* 0x000f220008000a00 */
[----:B------:R-:W-:Y:S02]  /*25c0*/  UISETP.NE.AND UP3, UPT, UR39, 0x1, UPT ;  /* 0x000000012700788c */ /* 0x000fe4000bf65270 */
[----:B-1----:R-:W-:Y:S02]  /*25d0*/  UIMAD.WIDE.U32 UR4, UR47, UR19, URZ ;  /* 0x000000132f0472a5 */ /* 0x002fe4000f8e00ff */
[----:B------:R-:W-:Y:S02]  /*25e0*/  UIMAD.WIDE.U32 UR6, UR48, UR16, URZ ;  /* 0x00000010300672a5 */ /* 0x000fe4000f8e00ff */
[----:B------:R-:W-:-:S02]  /*25f0*/  UISETP.NE.AND UP0, UPT, UR18, 0x1, UPT ;  /* 0x000000011200788c */ /* 0x000fc4000bf05270 */
[----:B------:R-:W-:Y:S01]  /*2600*/  UIMAD.WIDE.U32 UR14, UR42, UR19, URZ ;  /* 0x000000132a0e72a5 */ /* 0x000fe2000f8e00ff */
[----:B------:R-:W-:Y:S02]  /*2610*/  UMOV UR4, UR5 ;  /* 0x0000000500047c82 */ /* 0x000fe40008000000 */
[----:B------:R-:W-:Y:S01]  /*2620*/  UMOV UR6, UR7 ;  /* 0x0000000700067c82 */ /* 0x000fe20008000000 */
[----:B--2---:R-:W-:Y:S02]  /*2630*/  USHF.R.U32.HI UR4, URZ, UR21, UR4 ;  /* 0x00000015ff047299 */ /* 0x004fe40008011604 */
[----:B---3--:R-:W-:Y:S02]  /*2640*/  UISETP.NE.AND UP2, UPT, UR20, 0x1, UPT ;  /* 0x000000011400788c */ /* 0x008fe4000bf45270 */
[----:B------:R-:W-:Y:S02]  /*2650*/  USHF.R.U32.HI UR6, URZ, UR17, UR6 ;  /* 0x00000011ff067299 */ /* 0x000fe40008011606 */
[----:B------:R-:W-:-:S02]  /*2660*/  USEL UR5, UR47, UR4, !UP0 ;  /* 0x000000042f057287 */ /* 0x000fc4000c000000 */
[----:B------:R-:W-:Y:S02]  /*2670*/  USEL UR6, UR48, UR6, !UP2 ;  /* 0x0000000630067287 */ /* 0x000fe4000d000000 */
[----:B----4-:R-:W-:Y:S01]  /*2680*/  UIMAD.WIDE.U32 UR10, UR5, UR8, URZ ;  /* 0x00000008050a72a5 */ /* 0x010fe2000f8e00ff */
[----:B------:R-:W-:Y:S01]  /*2690*/  UMOV UR4, UR15 ;  /* 0x0000000f00047c82 */ /* 0x000fe20008000000 */
[----:B------:R-:W-:Y:S02]  /*26a0*/  UIMAD.WIDE.U32 UR12, UR43, UR16, URZ ;  /* 0x000000102b0c72a5 */ /* 0x000fe4000f8e00ff */
[----:B------:R-:W-:-:S03]  /*26b0*/  UIMAD.WIDE.U32 UR14, UR6, UR8, URZ ;  /* 0x00000008060e72a5 */ /* 0x000fc6000f8e00ff */
[----:B------:R-:W-:Y:S01]  /*26c0*/  UMOV UR10, UR11 ;  /* 0x0000000b000a7c82 */ /* 0x000fe20008000000 */
[----:B------:R-:W-:Y:S02]  /*26d0*/  USHF.R.U32.HI UR4, URZ, UR21, UR4 ;  /* 0x00000015ff047299 */ /* 0x000fe40008011604 */
[----:B------:R-:W-:Y:S01]  /*26e0*/  @UP3 USHF.R.U32.HI UR5, URZ, UR9, UR10 ;  /* 0x00000009ff053299 */ /* 0x000fe2000801160a */
[----:B------:R-:W-:Y:S01]  /*26f0*/  UMOV UR12, UR13 ;  /* 0x0000000d000c7c82 */ /* 0x000fe20008000000 */
[----:B------:R-:W-:Y:S01]  /*2700*/  UMOV UR14, UR15 ;  /* 0x0000000f000e7c82 */ /* 0x000fe20008000000 */
[----:B------:R-:W-:Y:S02]  /*2710*/  USHF.R.U32.HI UR17, URZ, UR17, UR12 ;  /* 0x00000011ff117299 */ /* 0x000fe4000801160c */
[----:B------:R-:W-:Y:S02]  /*2720*/  USEL UR4, UR42, UR4, !UP0 ;  /* 0x000000042a047287 */ /* 0x000fe4000c000000 */
[----:B------:R-:W-:-:S02]  /*2730*/  @UP3 USHF.R.U32.HI UR6, URZ, UR9, UR14 ;  /* 0x00000009ff063299 */ /* 0x000fc4000801160e */
[----:B------:R-:W-:Y:S02]  /*2740*/  UIMAD UR7, UR39, UR5, URZ ;  /* 0x00000005270772a4 */ /* 0x000fe4000f8e02ff */
[----:B------:R-:W-:Y:S02]  /*2750*/  USEL UR5, UR43, UR17, !UP2 ;  /* 0x000000112b057287 */ /* 0x000fe4000d000000 */
[----:B------:R-:W-:Y:S02]  /*2760*/  UIMAD UR10, UR39, UR6, URZ ;  /* 0x00000006270a72a4 */ /* 0x000fe4000f8e02ff */
[----:B------:R-:W-:Y:S02]  /*2770*/  UISETP.GE.AND UP0, UPT, UR4, UR7, UPT ;  /* 0x000000070400728c */ /* 0x000fe4000bf06270 */
[----:B------:R-:W-:Y:S02]  /*2780*/  UIMAD.WIDE.U32 UR12, UR4, UR8, URZ ;  /* 0x00000008040c72a5 */ /* 0x000fe4000f8e00ff */
[----:B------:R-:W-:-:S02]  /*2790*/  UISETP.GE.OR UP0, UPT, UR5, UR10, UP0 ;  /* 0x0000000a0500728c */ /* 0x000fc40008706670 */
[----:B------:R-:W-:Y:S02]  /*27a0*/  UIMAD.WIDE.U32 UR10, UR5, UR8, URZ ;  /* 0x00000008050a72a5 */ /* 0x000fe4000f8e00ff */
[----:B------:R-:W-:Y:S01]  /*27b0*/  UIADD3 UR12, UPT, UPT, -UR4, URZ, URZ ;  /* 0x000000ff040c7290 */ /* 0x000fe2000fffe1ff */
[----:B------:R-:W-:Y:S01]  /*27c0*/  UMOV UR8, UR13 ;  /* 0x0000000d00087c82 */ /* 0x000fe20008000000 */
[----:B------:R-:W-:Y:S02]  /*27d0*/  UIADD3 UR10, UPT, UPT, -UR5, URZ, URZ ;  /* 0x000000ff050a7290 */ /* 0x000fe4000fffe1ff */
[----:B------:R-:W-:-:S03]  /*27e0*/  USHF.R.U32.HI UR8, URZ, UR9, UR8 ;  /* 0x00000009ff087299 */ /* 0x000fc60008011608 */
[----:B------:R-:W-:Y:S01]  /*27f0*/  @!UP0 UMOV UR7, UR11 ;  /* 0x0000000b00078c82 */ /* 0x000fe20008000000 */
[----:B------:R-:W-:Y:S02]  /*2800*/  UIMAD UR12, UR18, UR12, UR42 ;  /* 0x0000000c120c72a4 */ /* 0x000fe4000f8e022a */
[----:B------:R-:W-:Y:S02]  /*2810*/  USEL UR8, UR4, UR8, !UP3 ;  /* 0x0000000804087287 */ /* 0x000fe4000d800000 */
[----:B------:R-:W-:Y:S02]  /*2820*/  @!UP0 USHF.R.U32.HI UR7, URZ, UR9, UR7 ;  /* 0x00000009ff078299 */ /* 0x000fe40008011607 */
[----:B------:R-:W-:Y:S02]  /*2830*/  UIADD3 UR9, UPT, UPT, -UR8, URZ, URZ ;  /* 0x000000ff08097290 */ /* 0x000fe4000fffe1ff */
[----:B------:R-:W-:Y:S02]  /*2840*/  @!UP0 USEL UR7, UR5, UR7, !UP3 ;  /* 0x0000000705078287 */ /* 0x000fe4000d800000 */
[----:B------:R-:W-:-:S02]  /*2850*/  UIMAD UR9, UR39, UR9, UR4 ;  /* 0x00000009270972a4 */ /* 0x000fc4000f8e0204 */
[----:B------:R-:W-:Y:S02]  /*2860*/  @!UP0 UIADD3 UR8, UPT, UPT, UR8, -UR7, URZ ;  /* 0x8000000708088290 */ /* 0x000fe4000fffe0ff */
[----:B------:R-:W-:Y:S02]  /*2870*/  @!UP0 UIMAD UR7, UR9, UR6, UR7 ;  /* 0x00000006090782a4 */ /* 0x000fe4000f8e0207 */
[----:B------:R-:W-:Y:S02]  /*2880*/  @!UP0 UIMAD UR4, UR39, UR8, UR5 ;  /* 0x00000008270482a4 */ /* 0x000fe4000f8e0205 */
[----:B------:R-:W-:Y:S02]  /*2890*/  UIMAD UR6, UR20, UR10, UR43 ;  /* 0x0000000a140672a4 */ /* 0x000fe4000f8e022b */
[----:B------:R-:W-:Y:S01]  /*28a0*/  UIMAD UR42, UR4, UR18, UR12 ;  /* 0x00000012042a72a4 */ /* 0x000fe2000f8e020c */
[----:B------:R-:W-:Y:S02]  /*28b0*/  @!UP0 UMOV UR5, UR7 ;  /* 0x0000000700058c82 */ /* 0x000fe40008000000 */
[----:B------:R-:W-:-:S12]  /*28c0*/  UIMAD UR43, UR5, UR20, UR6 ;  /* 0x00000014052b72a4 */ /* 0x000fd8000f8e0206 */
.L_x_38:
[----:B------:R-:W1:Y:S02]  /*28d0*/  LDCU UR4, c[0x0][0xb30] ;  /* 0x00016600ff0477ac */ /* 0x000e640008000800 */
[----:B-1----:R-:W-:-:S09]  /*28e0*/  UISETP.NE.AND UP0, UPT, UR4, 0x1, UPT ;  /* 0x000000010400788c */ /* 0x002fd2000bf05270 */
[----:B------:R-:W-:Y:S05]  /*28f0*/  BRA.U UP0, `(.L_x_39) ;  /* 0x0000000100447547 */ /* 0x000fea000b800000 */
[----:B------:R-:W1:Y:S01]  /*2900*/  LDCU.128 UR8, c[0x0][0xb10] ;  /* 0x00016200ff0877ac */ /* 0x000e620008000c00 */
[----:B------:R-:W2:Y:S01]  /*2910*/  LDCU UR12, c[0x0][0xb0c] ;  /* 0x00016180ff0c77ac */ /* 0x000ea20008000800 */
[----:B------:R-:W3:Y:S01]  /*2920*/  LDCU UR13, c[0x0][0xb20] ;  /* 0x00016400ff0d77ac */ /* 0x000ee20008000800 */
[----:B-1----:R-:W-:Y:S02]  /*2930*/  UIMAD.WIDE.U32 UR6, UR43, UR8, URZ ;  /* 0x000000082b0672a5 */ /* 0x002fe4000f8e00ff */
[----:B------:R-:W-:Y:S02]  /*2940*/  UIMAD.WIDE.U32 UR4, UR42, UR11, URZ ;  /* 0x0000000b2a0472a5 */ /* 0x000fe4000f8e00ff */
[----:B--2---:R-:W-:Y:S02]  /*2950*/  UISETP.NE.AND UP2, UPT, UR12, 0x1, UPT ;  /* 0x000000010c00788c */ /* 0x004fe4000bf45270 */
[----:B------:R-:W-:Y:S01]  /*2960*/  UISETP.NE.AND UP0, UPT, UR10, 0x1, UPT ;  /* 0x000000010a00788c */ /* 0x000fe2000bf05270 */
[----:B------:R-:W-:-:S02]  /*2970*/  UMOV UR6, UR7 ;  /* 0x0000000700067c82 */ /* 0x000fc40008000000 */
[----:B------:R-:W-:Y:S01]  /*2980*/  UMOV UR4, UR5 ;  /* 0x0000000500047c82 */ /* 0x000fe20008000000 */
[----:B------:R-:W-:Y:S02]  /*2990*/  USHF.R.U32.HI UR6, URZ, UR9, UR6 ;  /* 0x00000009ff067299 */ /* 0x000fe40008011606 */
[----:B---3--:R-:W-:Y:S02]  /*29a0*/  USHF.R.U32.HI UR4, URZ, UR13, UR4 ;  /* 0x0000000dff047299 */ /* 0x008fe40008011604 */
[----:B------:R-:W-:Y:S02]  /*29b0*/  USEL UR5, UR43, UR6, !UP2 ;  /* 0x000000062b057287 */ /* 0x000fe4000d000000 */
[----:B------:R-:W-:-:S04]  /*29c0*/  USEL UR4, UR42, UR4, !UP0 ;  /* 0x000000042a047287 */ /* 0x000fc8000c000000 */
[----:B------:R-:W-:Y:S02]  /*29d0*/  UIADD3 UR6, UPT, UPT, UR5, -UR4, URZ ;  /* 0x8000000405067290 */ /* 0x000fe4000fffe0ff */
[----:B------:R-:W-:Y:S02]  /*29e0*/  UIADD3 UR4, UPT, UPT, -UR5, UR4, URZ ;  /* 0x0000000405047290 */ /* 0x000fe4000fffe1ff */
[----:B------:R-:W-:Y:S02]  /*29f0*/  UIMAD UR42, UR6, UR10, UR42 ;  /* 0x0000000a062a72a4 */ /* 0x000fe4000f8e022a */
[----:B------:R-:W-:-:S12]  /*2a00*/  UIMAD UR43, UR4, UR12, UR43 ;  /* 0x0000000c042b72a4 */ /* 0x000fd8000f8e022b */
.L_x_39:
[----:B------:R-:W-:Y:S01]  /*2a10*/  R2UR UR5, R67 ;  /* 0x00000000430572ca */ /* 0x000fe200000e0000 */
[----:B------:R-:W-:Y:S01]  /*2a20*/  UMOV UR30, UR34 ;  /* 0x00000022001e7c82 */ /* 0x000fe20008000000 */
[----:B------:R-:W-:Y:S02]  /*2a30*/  R2UR UR4, R66 ;  /* 0x00000000420472ca */ /* 0x000fe400000e0000 */
[----:B------:R-:W-:Y:S02]  /*2a40*/  PLOP3.LUT P1, PT, PT, PT, PT, 0x80, 0x8 ;  /* 0x000000000008781c */ /* 0x000fe40003f2f070 */
[----:B------:R-:W-:-:S07]  /*2a50*/  LOP3.LUT R2, R2, 0x1, RZ, 0x3c, !PT ;  /* 0x0000000102027812 */ /* 0x000fce00078e3cff */
[----:B------:R-:W-:Y:S02]  /*2a60*/  UIADD3 UR51, UPT, UPT, UR43, UR5, URZ ;  /* 0x000000052b337290 */ /* 0x000fe4000fffe0ff */
[----:B------:R-:W-:Y:S01]  /*2a70*/  UIADD3 UR26, UPT, UPT, UR42, UR4, URZ ;  /* 0x000000042a1a7290 */ /* 0x000fe2000fffe0ff */
[----:B------:R-:W-:Y:S11]  /*2a80*/  BRA.U UP1, `(.L_x_40) ;  /* 0xffffffed01587547 */ /* 0x000ff6000b83ffff */
[----:B------:R-:W-:Y:S01]  /*2a90*/  UIADD3 UR24, UPT, UPT, UR24, 0x60, URZ ;  /* 0x0000006018187890 */ /* 0x000fe2000fffe0ff */
[----:B------:R-:W-:-:S03]  /*2aa0*/  SHF.L.U32 R5, R3, 0x1f, RZ ;  /* 0x0000001f03057819 */ /* 0x000fc600000006ff */
[----:B------:R-:W-:-:S09]  /*2ab0*/  ULEA UR4, UR25, UR24, 0x3 ;  /* 0x0000001819047291 */ /* 0x000fd2000f8e18ff */
[----:B------:R-:W1:Y:S02]  /*2ac0*/  SYNCS.PHASECHK.TRANS64.TRYWAIT P0, [UR4], R5 ;  /* 0x00000005ff0075a7 */ /* 0x000e640008001104 */
[----:B-1----:R-:W-:Y:S05]  /*2ad0*/  @!P0 BRA `(.L_x_41) ;  /* 0x0000005400548947 */ /* 0x002fea0003800000 */
.L_x_128:
[----:B------:R-:W-:-:S04]  /*2ae0*/  UIADD3 UR4, UPT, UPT, UR25, 0x1, URZ ;  /* 0x0000000119047890 */ /* 0x000fc8000fffe0ff */
[----:B------:R-:W-:-:S04]  /*2af0*/  UISETP.NE.AND UP0, UPT, UR4, 0xc, UPT ;  /* 0x0000000c0400788c */ /* 0x000fc8000bf05270 */
[----:B------:R-:W-:Y:S02]  /*2b00*/  USEL UR6, URZ, 0x1, UP0 ;  /* 0x00000001ff067887 */ /* 0x000fe40008000000 */
[----:B------:R-:W-:-:S04]  /*2b10*/  USEL UR4, UR4, URZ, UP0 ;  /* 0x000000ff04047287 */ /* 0x000fc80008000000 */
[----:B------:R-:W-:Y:S01]  /*2b20*/  ULEA UR5, UR4, UR24, 0x3 ;  /* 0x0000001804057291 */ /* 0x000fe2000f8e18ff */
[----:B------:R-:W-:-:S04]  /*2b30*/  LOP3.LUT R2, R3, UR6, RZ, 0x3c, !PT ;  /* 0x0000000603027c12 */ /* 0x000fc8000f8e3cff */
[----:B------:R-:W-:-:S04]  /*2b40*/  SHF.L.U32 R3, R2, 0x1f, RZ ;  /* 0x0000001f02037819 */ /* 0x000fc800000006ff */
[----:B------:R-:W2:Y:S02]  /*2b50*/  SYNCS.PHASECHK.TRANS64.TRYWAIT P0, [UR5], R3 ;  /* 0x00000003ff0075a7 */ /* 0x000ea40008001105 */
[----:B--2---:R-:W-:Y:S05]  /*2b60*/  @!P0 BRA `(.L_x_42) ;  /* 0x0000005400488947 */ /* 0x004fea0003800000 */
.L_x_130:
[----:B------:R-:W-:-:S04]  /*2b70*/  UIADD3 UR4, UPT, UPT, UR4, 0x1, URZ ;  /* 0x0000000104047890 */ /* 0x000fc8000fffe0ff */
[----:B------:R-:W-:-:S04]  /*2b80*/  UISETP.NE.AND UP0, UPT, UR4, 0xc, UPT ;  /* 0x0000000c0400788c */ /* 0x000fc8000bf05270 */
[----:B------:R-:W-:Y:S02]  /*2b90*/  USEL UR6, URZ, 0x1, UP0 ;  /* 0x00000001ff067887 */ /* 0x000fe40008000000 */
[----:B------:R-:W-:-:S04]  /*2ba0*/  USEL UR4, UR4, URZ, UP0 ;  /* 0x000000ff04047287 */ /* 0x000fc80008000000 */
[----:B------:R-:W-:Y:S01]  /*2bb0*/  ULEA UR5, UR4, UR24, 0x3 ;  /* 0x0000001804057291 */ /* 0x000fe2000f8e18ff */
[----:B------:R-:W-:-:S04]  /*2bc0*/  LOP3.LUT R2, R2, UR6, RZ, 0x3c, !PT ;  /* 0x0000000602027c12 */ /* 0x000fc8000f8e3cff */
[----:B-1----:R-:W-:-:S04]  /*2bd0*/  SHF.L.U32 R3, R2, 0x1f, RZ ;  /* 0x0000001f02037819 */ /* 0x002fc800000006ff */
[----:B------:R-:W1:Y:S02]  /*2be0*/  SYNCS.PHASECHK.TRANS64.TRYWAIT P0, [UR5], R3 ;  /* 0x00000003ff0075a7 */ /* 0x000e640008001105 */
[----:B-1----:R-:W-:Y:S05]  /*2bf0*/  @!P0 BRA `(.L_x_43) ;  /* 0x00000054003c8947 */ /* 0x002fea0003800000 */
.L_x_132:
        /* <DEDUP_REMOVED lines=9> */
.L_x_134:
        /* <DEDUP_REMOVED lines=9> */
.L_x_136:
        /* <DEDUP_REMOVED lines=9> */
.L_x_138:
        /* <DEDUP_REMOVED lines=9> */
.L_x_140:
        /* <DEDUP_REMOVED lines=9> */
.L_x_142:
        /* <DEDUP_REMOVED lines=9> */
.L_x_144:
        /* <DEDUP_REMOVED lines=9> */
.L_x_146:
        /* <DEDUP_REMOVED lines=9> */
.L_x_148:
[----:B------:R-:W-:-:S04]  /*3080*/  UIADD3 UR4, UPT, UPT, UR4, 0x1, URZ ;  /* 0x0000000104047890 */ /* 0x000fc8000fffe0ff */
[----:B------:R-:W-:-:S04]  /*3090*/  UISETP.NE.AND UP0, UPT, UR4, 0xc, UPT ;  /* 0x0000000c0400788c */ /* 0x000fc8000bf05270 */
[----:B------:R-:W-:Y:S02]  /*30a0*/  USEL UR5, URZ, 0x1, UP0 ;  /* 0x00000001ff057887 */ /* 0x000fe40008000000 */
[----:B------:R-:W-:-:S04]  /*30b0*/  USEL UR4, UR4, URZ, UP0 ;  /* 0x000000ff04047287 */ /* 0x000fc80008000000 */
[----:B------:R-:W-:Y:S01]  /*30c0*/  ULEA UR4, UR4, UR24, 0x3 ;  /* 0x0000001804047291 */ /* 0x000fe2000f8e18ff */
[----:B-1----:R-:W-:-:S04]  /*30d0*/  LOP3.LUT R3, R2, UR5, RZ, 0x3c, !PT ;  /* 0x0000000502037c12 */ /* 0x002fc8000f8e3cff */
[----:B------:R-:W-:Y:S01]  /*30e0*/  SHF.L.U32 R3, R3, 0x1f, RZ ;  /* 0x0000001f03037819 */ /* 0x000fe200000006ff */
[----:B------:R-:W-:-:S07]  /*30f0*/  IMAD.U32 R0, RZ, RZ, UR4 ;  /* 0x00000004ff007e24 */ /* 0x000fce000f8e00ff */
.L_x_52:
[----:B-1----:R1:W2:Y:S02]  /*3100*/  SYNCS.PHASECHK.TRANS64.TRYWAIT P0, [R0+URZ], R3 ;  /* 0x00000003000075a7 */ /* 0x0022a400080011ff */
[----:B--2---:R-:W-:Y:S05]  /*3110*/  @!P0 NANOSLEEP.SYNCS 0x989680 ;  /* 0x009896800000895d */ /* 0x004fea0003900000 */
[----:B------:R-:W2:Y:S02]  /*3120*/  @!P0 SYNCS.PHASECHK.TRANS64 P0, [R0+URZ], R3 ;  /* 0x00000003000085a7 */ /* 0x000ea400080010ff */
[----:B--2---:R-:W-:Y:S05]  /*3130*/  @P0 EXIT ;  /* 0x000000000000094d */ /* 0x004fea0003800000 */
[----:B------:R-:W-:Y:S05]  /*3140*/  BRA `(.L_x_52) ;  /* 0xfffffffc00ec7947 */ /* 0x000fea000383ffff */
.L_x_22:
[----:B------:R-:W2:Y:S02]  /*3150*/  S2UR UR4, SR_CgaCtaId ;  /* 0x00000000000479c3 */ /* 0x000ea40000008800 */
[----:B--2---:R-:W-:-:S04]  /*3160*/  UISETP.NE.AND UP0, UPT, UR4, URZ, UPT ;  /* 0x000000ff0400728c */ /* 0x004fc8000bf05270 */
[----:B------:R-:W-:-:S09]  /*3170*/  UISETP.NE.OR UP0, UPT, UR18, 0x1, UP0 ;  /* 0x000000011200788c */ /* 0x000fd20008705670 */
[----:B------:R-:W-:Y:S05]  /*3180*/  BRA.U UP0, `(.L_x_53) ;  /* 0x0000000100b47547 */ /* 0x000fea000b800000 */
[----:B------:R-:W2:Y:S01]  /*3190*/  S2UR UR5, SR_CgaCtaId ;  /* 0x00000000000579c3 */ /* 0x000ea20000008800 */
[----:B------:R-:W-:Y:S01]  /*31a0*/  UMOV UR4, 0x400 ;  /* 0x0000040000047882 */ /* 0x000fe20000000000 */
[----:B------:R-:W-:Y:S01]  /*31b0*/  HFMA2 R3, -RZ, RZ, 0, 5.9604644775390625e-08 ;  /* 0x00000001ff037431 */ /* 0x000fe200000001ff */
[----:B------:R-:W-:Y:S01]  /*31c0*/  ISETP.GE.U32.AND P0, PT, R2, 0x2, PT ;  /* 0x000000020200780c */ /* 0x000fe20003f06070 */
[----:B------:R-:W-:Y:S01]  /*31d0*/  IMAD.MOV.U32 R8, RZ, RZ, RZ ;  /* 0x000000ffff087224 */ /* 0x000fe200078e00ff */
[----:B--2---:R-:W-:-:S04]  /*31e0*/  ULEA UR4, UR5, UR4, 0x18 ;  /* 0x0000000405047291 */ /* 0x004fc8000f8ec0ff */
[----:B------:R-:W-:Y:S02]  /*31f0*/  UIADD3 UR5, UPT, UPT, UR4, 0x108, URZ ;  /* 0x0000010804057890 */ /* 0x000fe4000fffe0ff */
[----:B------:R-:W-:Y:S02]  /*3200*/  UIADD3 UR8, UPT, UPT, UR4, 0x100, URZ ;  /* 0x0000010004087890 */ /* 0x000fe4000fffe0ff */
[----:B------:R-:W-:-:S12]  /*3210*/  UPRMT UR5, URZ, 0x654, UR5 ;  /* 0x00000654ff057896 */ /* 0x000fd80008000005 */
.L_x_56:
[----:B------:R-:W-:Y:S01]  /*3220*/  SHF.L.U32 R7, R3, 0x1f, RZ ;  /* 0x0000001f03077819 */ /* 0x000fe200000006ff */
[----:B------:R-:W-:Y:S02]  /*3230*/  IMAD.U32 R9, RZ, RZ, UR8 ;  /* 0x00000008ff097e24 */ /* 0x000fe4000f8e00ff */
[----:B------:R-:W-:Y:S01]  /*3240*/  @!P0 IMAD.MOV.U32 R5, RZ, RZ, 0x10 ;  /* 0x00000010ff058424 */ /* 0x000fe200078e00ff */
[----:B------:R-:W2:Y:S02]  /*3250*/  SYNCS.PHASECHK.TRANS64.TRYWAIT P1, [UR4+0x108], R7 ;  /* 0x00010807ff0075a7 */ /* 0x000ea40008021104 */
[----:B------:R-:W-:-:S04]  /*3260*/  PRMT R9, R2, 0x654, R9 ;  /* 0x0000065402097816 */ /* 0x000fc80000000009 */
[----:B------:R-:W-:Y:S01]  /*3270*/  SEL R0, R9, R0, !P0 ;  /* 0x0000000009007207 */ /* 0x000fe20004000000 */
[----:B--2---:R-:W-:Y:S06]  /*3280*/  @!P1 BRA `(.L_x_54) ;  /* 0x0000005000709947 */ /* 0x004fec0003800000 */
.L_x_150:
[----:B------:R-:W-:Y:S01]  /*3290*/  UIADD3 UR6, UPT, UPT, UR4, 0x140, URZ ;  /* 0x0000014004067890 */ /* 0x000fe2000fffe0ff */
[----:B------:R3:W-:Y:S01]  /*32a0*/  @!P0 SYNCS.ARRIVE.TRANS64.RED RZ, [R0+URZ], R5 ;  /* 0x0000000500ff89a7 */ /* 0x0007e200080004ff */
[----:B------:R-:W-:Y:S01]  /*32b0*/  UIADD3 UR7, UPT, UPT, UR4, 0x100, URZ ;  /* 0x0000010004077890 */ /* 0x000fe2000fffe0ff */
[----:B------:R-:W-:-:S08]  /*32c0*/  LOP3.LUT R3, R3, 0x1, RZ, 0x3c, !PT ;  /* 0x0000000103037812 */ /* 0x000fd000078e3cff */
[----:B------:R-:W-:Y:S06]  /*32d0*/  UGETNEXTWORKID.BROADCAST [UR6], [UR7] ;  /* 0x00000000060073ca */ /* 0x000fec0008000100 */
[----:B---3--:R-:W-:-:S04]  /*32e0*/  SHF.L.U32 R5, R8, 0x1f, RZ ;  /* 0x0000001f08057819 */ /* 0x008fc800000006ff */
[----:B------:R-:W3:Y:S02]  /*32f0*/  SYNCS.PHASECHK.TRANS64.TRYWAIT P1, [UR4+0x100], R5 ;  /* 0x00010005ff0075a7 */ /* 0x000ee40008021104 */
[----:B---3--:R-:W-:Y:S05]  /*3300*/  @!P1 BRA `(.L_x_55) ;  /* 0x0000005000689947 */ /* 0x008fea0003800000 */
.L_x_152:
[----:B--2---:R-:W2:Y:S01]  /*3310*/  LDS.128 R4, [UR4+0x140] ;  /* 0x00014004ff047984 */ /* 0x004ea20008000c00 */
[----:B------:R-:W-:Y:S01]  /*3320*/  LOP3.LUT R8, R8, 0x1, RZ, 0x3c, !PT ;  /* 0x0000000108087812 */ /* 0x000fe200078e3cff */
[----:B------:R-:W-:Y:S01]  /*3330*/  @!PT LDS RZ, [RZ] ;  /* 0x00000000fffff984 */ /* 0x000fe20000000800 */
[----:B------:R-:W-:Y:S01]  /*3340*/  @!PT LDS RZ, [RZ] ;  /* 0x00000000fffff984 */ /* 0x000fe20000000800 */
[----:B------:R-:W-:Y:S01]  /*3350*/  @!PT LDS RZ, [RZ] ;  /* 0x00000000fffff984 */ /* 0x000fe20000000800 */
[----:B------:R-:W-:Y:S01]  /*3360*/  @!PT LDS RZ, [RZ] ;  /* 0x00000000fffff984 */ /* 0x000fe20000000800 */
[----:B------:R3:W-:Y:S06]  /*3370*/  MEMBAR.ALL.CTA ;  /* 0x0000000000007992 */ /* 0x0007ec0000008000 */
[----:B---3--:R-:W3:Y:S02]  /*3380*/  FENCE.VIEW.ASYNC.S ;  /* 0x00000000000073c6 */ /* 0x008ee40000000000 */
[----:B---3--:R-:W-:Y:S01]  /*3390*/  SYNCS.ARRIVE.TRANS64.RED.A1T0 RZ, [UR5], RZ ;  /* 0x000000ffffff79a7 */ /* 0x008fe20008100405 */
[----:B--2---:R-:W-:-:S13]  /*33a0*/  LOP3.LUT P1, RZ, R6, 0x1, RZ, 0xc0, !PT ;  /* 0x0000000106ff7812 */ /* 0x004fda000782c0ff */
[----:B------:R-:W-:Y:S05]  /*33b0*/  @P1 BRA `(.L_x_56) ;  /* 0xfffffffc00981947 */ /* 0x000fea000383ffff */
[----:B------:R-:W-:-:S04]  /*33c0*/  SHF.L.U32 R0, R3, 0x1f, RZ ;  /* 0x0000001f03007819 */ /* 0x000fc800000006ff */
[----:B------:R-:W2:Y:S02]  /*33d0*/  SYNCS.PHASECHK.TRANS64 P0, [UR4+0x108], R0 ;  /* 0x00010800ff0075a7 */ /* 0x000ea40008001004 */
[----:B-12---:R-:W-:Y:S05]  /*33e0*/  @P0 EXIT ;  /* 0x000000000000094d */ /* 0x006fea0003800000 */
[----:B------:R-:W-:-:S07]  /*33f0*/  MOV R0, UR4 ;  /* 0x0000000400007c02 */ /* 0x000fce0008000f00 */
.L_x_57:
[----:B-1----:R-:W-:-:S04]  /*3400*/  SHF.L.U32 R5, R3, 0x1f, RZ ;  /* 0x0000001f03057819 */ /* 0x002fc800000006ff */
[----:B------:R1:W2:Y:S03]  /*3410*/  SYNCS.PHASECHK.TRANS64.TRYWAIT P0, [R0+URZ+0x108], R5 ;  /* 0x00010805000075a7 */ /* 0x0002a600080011ff */
[----:B--2---:R-:W-:Y:S05]  /*3420*/  @!P0 NANOSLEEP.SYNCS 0x989680 ;  /* 0x009896800000895d */ /* 0x004fea0003900000 */
[----:B------:R-:W2:Y:S02]  /*3430*/  @!P0 SYNCS.PHASECHK.TRANS64 P0, [R0+URZ+0x108], R5 ;  /* 0x00010805000085a7 */ /* 0x000ea400080010ff */
[----:B--2---:R-:W-:Y:S05]  /*3440*/  @P0 EXIT ;  /* 0x000000000000094d */ /* 0x004fea0003800000 */
[----:B------:R-:W-:Y:S05]  /*3450*/  BRA `(.L_x_57) ;  /* 0xfffffffc00e87947 */ /* 0x000fea000383ffff */
.L_x_53:
[----:B------:R-:W-:Y:S05]  /*3460*/  BRA.U UP5, `(.L_x_58) ;  /* 0x0000000d05907547 */ /* 0x000fea000b800000 */
[----:B------:R-:W2:Y:S01]  /*3470*/  S2UR UR7, SR_CgaCtaId ;  /* 0x00000000000779c3 */ /* 0x000ea20000008800 */
[----:B------:R-:W-:Y:S01]  /*3480*/  UMOV UR4, 0x40 ;  /* 0x0000004000047882 */ /* 0x000fe20000000000 */
[----:B------:R-:W-:Y:S01]  /*3490*/  NOP ;  /* 0x0000000000007918 */ /* 0x000fe20000000000 */
[----:B------:R-:W-:Y:S01]  /*34a0*/  UMOV UR6, 0x400 ;  /* 0x0000040000067882 */ /* 0x000fe20000000000 */
[----:B--2---:R-:W-:Y:S02]  /*34b0*/  ULEA UR5, UR7, UR4, 0x18 ;  /* 0x0000000407057291 */ /* 0x004fe4000f8ec0ff */
[----:B------:R-:W-:-:S07]  /*34c0*/  ULEA UR6, UR7, UR6, 0x18 ;  /* 0x0000000607067291 */ /* 0x000fce000f8ec0ff */
[----:B------:R-:W2:Y:S02]  /*34d0*/  LDS.U8 R2, [UR5+0x1c] ;  /* 0x00001c05ff027984 */ /* 0x000ea40008000000 */
[----:B--2---:R-:W-:-:S13]  /*34e0*/  ISETP.NE.AND P0, PT, R2, RZ, PT ;  /* 0x000000ff0200720c */ /* 0x004fda0003f05270 */
[----:B------:R-:W-:Y:S05]  /*34f0*/  @P0 BRA `(.L_x_59) ;  /* 0x0000000000580947 */ /* 0x000fea0003800000 */
[----:B------:R-:W-:-:S13]  /*3500*/  ELECT P0, URZ, PT ;  /* 0x0000000000ff782f */ /* 0x000fda0003800000 */
[----:B------:R-:W-:Y:S05]  /*3510*/  @!P0 BRA `(.L_x_60) ;  /* 0x0000000000608947 */ /* 0x000fea0003800000 */
[----:B------:R-:W-:Y:S01]  /*3520*/  UMOV UR4, 0x10 ;  /* 0x0000001000047882 */ /* 0x000fe20000000000 */
[----:B------:R-:W-:Y:S01]  /*3530*/  HFMA2 R2, -RZ, RZ, 0, 5.9604644775390625e-08 ;  /* 0x00000001ff027431 */ /* 0x000fe200000001ff */
[----:B------:R-:W-:-:S03]  /*3540*/  MOV R3, 0xffff ;  /* 0x0000ffff00037802 */ /* 0x000fc60000000f00 */
[----:B------:R-:W-:Y:S04]  /*3550*/  DEPBAR.LE SB2, 0x36 ;  /* 0x0000ad800000791a */ /* 0x000fe80000000000 */
[----:B------:R-:W2:Y:S02]  /*3560*/  UTCATOMSWS.FIND_AND_SET.ALIGN UP0, UR4, UR4 ;  /* 0x00000004000475e3 */ /* 0x000ea40008000800 */
[----:B--2---:R-:W-:Y:S01]  /*3570*/  MOV R4, UR4 ;  /* 0x0000000400047c02 */ /* 0x004fe20008000f00 */
[----:B------:R-:W-:Y:S06]  /*3580*/  BRA.U UP0, `(.L_x_61) ;  /* 0x0000000100187547 */ /* 0x000fec000b800000 */
.L_x_62:
[----:B------:R-:W-:Y:S05]  /*3590*/  NANOSLEEP 0x64 ;  /* 0x000000640000795d */ /* 0x000fea0003800000 */
[----:B------:R-:W-:-:S05]  /*35a0*/  UMOV UR4, 0x10 ;  /* 0x0000001000047882 */ /* 0x000fca0000000000 */
[----:B------:R-:W-:Y:S04]  /*35b0*/  DEPBAR.LE SB2, 0x36 ;  /* 0x0000ad800000791a */ /* 0x000fe80000000000 */
[----:B------:R-:W2:Y:S02]  /*35c0*/  UTCATOMSWS.FIND_AND_SET.ALIGN UP0, UR4, UR4 ;  /* 0x00000004000475e3 */ /* 0x000ea40008000800 */
[----:B--2---:R-:W-:Y:S01]  /*35d0*/  MOV R4, UR4 ;  /* 0x0000000400047c02 */ /* 0x004fe20008000f00 */
[----:B------:R-:W-:Y:S05]  /*35e0*/  BRA.U !UP0, `(.L_x_62) ;  /* 0xfffffffd08e87547 */ /* 0x000fea000b83ffff */
.L_x_61:
[-C--:B------:R-:W-:Y:S02]  /*35f0*/  SHF.L.U32 R3, R3, R4.reuse, RZ ;  /* 0x0000000403037219 */ /* 0x080fe400000006ff */
[----:B------:R-:W-:Y:S01]  /*3600*/  SHF.L.U32 R2, R2, R4, RZ ;  /* 0x0000000402027219 */ /* 0x000fe200000006ff */
[----:B------:R-:W-:Y:S02]  /*3610*/  IMAD.SHL.U32 R4, R4, 0x20, RZ ;  /* 0x0000002004047824 */ /* 0x000fe400078e00ff */
[----:B------:R2:W-:Y:S04]  /*3620*/  ATOMS.OR RZ, [UR5+0x14], R3 ;  /* 0x00001403ffff798c */ /* 0x0005e8000b000005 */
[----:B------:R2:W-:Y:S04]  /*3630*/  ATOMS.OR RZ, [UR5+0x18], R2 ;  /* 0x00001802ffff798c */ /* 0x0005e8000b000005 */
[----:B------:R2:W-:Y:S01]  /*3640*/  STS [UR6+0x150], R4 ;  /* 0x00015004ff007988 */ /* 0x0005e20008000806 */
[----:B------:R-:W-:Y:S05]  /*3650*/  BRA `(.L_x_60) ;  /* 0x0000000000107947 */ /* 0x000fea0003800000 */
.L_x_59:
[----:B------:R-:W-:-:S05]  /*3660*/  MOV R2, 0xffffffff ;  /* 0xffffffff00027802 */ /* 0x000fca0000000f00 */
[----:B------:R2:W-:Y:S02]  /*3670*/  STS [UR6+0x150], R2 ;  /* 0x00015002ff007988 */ /* 0x0005e40008000806 */
[----:B--2---:R-:W-:Y:S02]  /*3680*/  MOV R2, 0x36a0 ;  /* 0x000036a000027802 */ /* 0x004fe40000000f00 */
[----:B-1---5:R-:W-:Y:S05]  /*3690*/  CALL.REL.NOINC `($__internal_1_$__cuda_sm10x_tcgen05_guardrail_trap_phase_invalid_during_alloc) ;  /* 0x0000005400047944 */ /* 0x022fea0003c00000 */
.L_x_60:
[----:B------:R-:W-:Y:S05]  /*36a0*/  WARPSYNC.ALL ;  /* 0x0000000000007948 */ /* 0x000fea0003800000 */
[----:B------:R-:W3:Y:S01]  /*36b0*/  S2UR UR4, SR_CgaCtaId ;  /* 0x00000000000479c3 */ /* 0x000ee20000008800 */
[----:B------:R-:W-:Y:S01]  /*36c0*/  UMOV UR20, 0x400 ;  /* 0x0000040000147882 */ /* 0x000fe20000000000 */
[----:B------:R-:W-:-:S06]  /*36d0*/  NOP ;  /* 0x0000000000007918 */ /* 0x000fcc0000000000 */
[----:B------:R-:W-:Y:S06]  /*36e0*/  BAR.ARV 0x6, 0xa0 ;  /* 0x0182800000007b1d */ /* 0x000fec0000002000 */
[----:B------:R-:W4:Y:S01]  /*36f0*/  LDCU.64 UR6, c[0x0][0x388] ;  /* 0x00007100ff0677ac */ /* 0x000f220008000a00 */
[----:B------:R-:W-:Y:S01]  /*3700*/  LOP3.LUT R0, R0, 0xffff, RZ, 0xc0, !PT ;  /* 0x0000ffff00007812 */ /* 0x000fe200078ec0ff */
[----:B------:R-:W-:Y:S02]  /*3710*/  IMAD.MOV.U32 R9, RZ, RZ, 0x1 ;  /* 0x00000001ff097424 */ /* 0x000fe400078e00ff */
[----:B------:R-:W-:Y:S01]  /*3720*/  IMAD.MOV.U32 R8, RZ, RZ, RZ ;  /* 0x000000ffff087224 */ /* 0x000fe200078e00ff */
[----:B------:R-:W-:Y:S01]  /*3730*/  R2UR UR21, R0 ;  /* 0x00000000001572ca */ /* 0x000fe200000e0000 */
[----:B--2---:R-:W-:Y:S01]  /*3740*/  IMAD.MOV.U32 R3, RZ, RZ, RZ ;  /* 0x000000ffff037224 */ /* 0x004fe200078e00ff */
[----:B------:R-:W-:Y:S01]  /*3750*/  UMOV UR24, URZ ;  /* 0x000000ff00187c82 */ /* 0x000fe20008000000 */
[----:B------:R-:W-:Y:S01]  /*3760*/  UMOV UR19, URZ ;  /* 0x000000ff00137c82 */ /* 0x000fe20008000000 */
[----:B------:R-:W-:Y:S01]  /*3770*/  UMOV UR32, 0x0 ;  /* 0x0000000000207882 */ /* 0x000fe20000000000 */
[----:B---3--:R-:W-:Y:S01]  /*3780*/  ULEA UR20, UR4, UR20, 0x18 ;  /* 0x0000001404147291 */ /* 0x008fe2000f8ec0ff */
[----:B------:R-:W-:Y:S01]  /*3790*/  UMOV UR33, 0x4100910 ;  /* 0x0410091000217882 */ /* 0x000fe20000000000 */
[----:B------:R-:W-:-:S02]  /*37a0*/  UMOV UR30, 0x0 ;  /* 0x00000000001e7882 */ /* 0x000fc40000000000 */
[----:B------:R-:W-:Y:S01]  /*37b0*/  UIADD3 UR34, UPT, UPT, UR20, 0x108, URZ ;  /* 0x0000010814227890 */ /* 0x000fe2000fffe0ff */
[----:B------:R-:W-:Y:S01]  /*37c0*/  UMOV UR31, 0x4100910 ;  /* 0x04100910001f7882 */ /* 0x000fe20000000000 */
[----:B------:R-:W-:Y:S01]  /*37d0*/  UMOV UR28, 0x0 ;  /* 0x00000000001c7882 */ /* 0x000fe20000000000 */
[----:B----4-:R-:W-:Y:S02]  /*37e0*/  UIADD3 UR4, UPT, UPT, UR6, 0x1f, URZ ;  /* 0x0000001f06047890 */ /* 0x010fe4000fffe0ff */
[----:B------:R-:W2:Y:S01]  /*37f0*/  LDS R2, [UR20+0x150] ;  /* 0x00015014ff027984 */ /* 0x000ea20008000800 */
[----:B------:R-:W3:Y:S01]  /*3800*/  LDCU UR6, c[0x0][0x390] ;  /* 0x00007200ff0677ac */ /* 0x000ee20008000800 */
[----:B------:R-:W-:Y:S02]  /*3810*/  USHF.R.S32.HI UR5, URZ, 0x1f, UR4 ;  /* 0x0000001fff057899 */ /* 0x000fe40008011404 */
[----:B------:R-:W-:Y:S02]  /*3820*/  UPRMT UR34, URZ, 0x654, UR34 ;  /* 0x00000654ff227896 */ /* 0x000fe40008000022 */
[----:B------:R-:W-:-:S02]  /*3830*/  ULEA.HI UR4, UR5, UR4, URZ, 0x5 ;  /* 0x0000000405047291 */ /* 0x000fc4000f8f28ff */
[----:B------:R-:W-:Y:S02]  /*3840*/  UIADD3 UR5, UPT, UPT, UR20, 0x6800, URZ ;  /* 0x0000680014057890 */ /* 0x000fe4000fffe0ff */
[----:B------:R-:W-:Y:S02]  /*3850*/  USHF.R.S32.HI UR4, URZ, 0x5, UR4 ;  /* 0x00000005ff047899 */ /* 0x000fe40008011404 */
[----:B------:R-:W-:Y:S02]  /*3860*/  USHF.R.U32.HI UR5, URZ, 0x4, UR5 ;  /* 0x00000004ff057899 */ /* 0x000fe40008011605 */
[----:B------:R-:W-:Y:S02]  /*3870*/  UIMAD UR7, UR4, UR7, URZ ;  /* 0x00000007040772a4 */ /* 0x000fe4000f8e02ff */
[----:B------:R-:W-:Y:S02]  /*3880*/  UIADD3 UR4, UPT, UPT, UR20, 0x1e800, URZ ;  /* 0x0001e80014047890 */ /* 0x000fe4000fffe0ff */
[----:B------:R-:W-:-:S02]  /*3890*/  ULOP3.LUT UR5, UR5, 0x3fff, URZ, 0xc0, !UPT ;  /* 0x00003fff05057892 */ /* 0x000fc4000f8ec0ff */
[----:B------:R-:W-:Y:S02]  /*38a0*/  USHF.R.U32.HI UR4, URZ, 0x4, UR4 ;  /* 0x00000004ff047899 */ /* 0x000fe40008011604 */
[----:B------:R-:W-:Y:S02]  /*38b0*/  ULOP3.LUT UR22, UR5, 0x10000, URZ, 0xfc, !UPT ;  /* 0x0001000005167892 */ /* 0x000fe4000f8efcff */
[----:B------:R-:W-:Y:S02]  /*38c0*/  ULOP3.LUT UR23, UR4, 0x3fff, URZ, 0xc0, !UPT ;  /* 0x00003fff04177892 */ /* 0x000fe4000f8ec0ff */
[----:B---3--:R-:W-:Y:S02]  /*38d0*/  UIMAD UR4, UR7, UR6, URZ ;  /* 0x00000006070472a4 */ /* 0x008fe4000f8e02ff */
[----:B------:R-:W-:Y:S02]  /*38e0*/  ULOP3.LUT UR23, UR23, 0x10000, URZ, 0xfc, !UPT ;  /* 0x0001000017177892 */ /* 0x000fe4000f8efcff */
[----:B------:R-:W-:-:S02]  /*38f0*/  UIADD3 UR35, UPT, UPT, UR4, -0x1, URZ ;  /* 0xffffffff04237890 */ /* 0x000fc4000fffe0ff */
[----:B------:R-:W-:Y:S01]  /*3900*/  UISETP.GE.AND UP3, UPT, UR4, 0x1, UPT ;  /* 0x000000010400788c */ /* 0x000fe2000bf66270 */
[----:B------:R-:W-:Y:S01]  /*3910*/  UMOV UR29, 0x4100910 ;  /* 0x04100910001d7882 */ /* 0x000fe20000000000 */
[----:B------:R-:W-:Y:S01]  /*3920*/  UMOV UR26, 0x0 ;  /* 0x00000000001a7882 */ /* 0x000fe20000000000 */
[----:B------:R-:W-:Y:S01]  /*3930*/  UMOV UR27, 0x4100910 ;  /* 0x04100910001b7882 */ /* 0x000fe20000000000 */
[C---:B--2---:R-:W-:Y:S01]  /*3940*/  VIADD R5, R2.reuse, 0x40 ;  /* 0x0000004002057836 */ /* 0x044fe20000000000 */
[----:B------:R-:W-:-:S04]  /*3950*/  LOP3.LUT R4, R2, 0xffff, RZ, 0xc0, !PT ;  /* 0x0000ffff02047812 */ /* 0x000fc800078ec0ff */
[----:B------:R-:W-:-:S05]  /*3960*/  LOP3.LUT R5, R5, 0xffff, RZ, 0xc0, !PT ;  /* 0x0000ffff05057812 */ /* 0x000fca00078ec0ff */
[----:B------:R2:W-:Y:S02]  /*3970*/  STL.64 [R1], R4 ;  /* 0x0000000401007387 */ /* 0x0005e40000100a00 */
.L_x_69:
[----:B--2---:R-:W-:-:S04]  /*3980*/  SHF.L.U32 R5, R8, 0x1f, RZ ;  /* 0x0000001f08057819 */ /* 0x004fc800000006ff */
[----:B------:R-:W2:Y:S02]  /*3990*/  SYNCS.PHASECHK.TRANS64.TRYWAIT P0, [UR20+0x100], R5 ;  /* 0x00010005ff0075a7 */ /* 0x000ea40008001114 */
[----:B--23--:R-:W-:Y:S05]  /*39a0*/  @!P0 BRA `(.L_x_63) ;  /* 0x0000004800d88947 */ /* 0x00cfea0003800000 */
.L_x_154:
[----:B--2---:R-:W2:Y:S01]  /*39b0*/  LDS.128 R4, [UR20+0x140] ;  /* 0x00014014ff047984 */ /* 0x004ea20008000c00 */
[----:B------:R-:W-:Y:S01]  /*39c0*/  ULEA UR25, UR24, UR20, 0x3 ;  /* 0x0000001418197291 */ /* 0x000fe2000f8e18ff */
[----:B------:R-:W-:Y:S01]  /*39d0*/  SHF.L.U32 R0, R9, 0x1f, RZ ;  /* 0x0000001f09007819 */ /* 0x000fe200000006ff */
[----:B------:R-:W-:Y:S01]  /*39e0*/  @!PT LDS RZ, [RZ] ;  /* 0x00000000fffff984 */ /* 0x000fe20000000800 */
[----:B------:R-:W-:Y:S01]  /*39f0*/  @!PT LDS RZ, [RZ] ;  /* 0x00000000fffff984 */ /* 0x000fe20000000800 */
[----:B------:R-:W-:Y:S01]  /*3a00*/  @!PT LDS RZ, [RZ] ;  /* 0x00000000fffff984 */ /* 0x000fe20000000800 */
[----:B------:R-:W-:Y:S01]  /*3a10*/  @!PT LDS RZ, [RZ] ;  /* 0x00000000fffff984 */ /* 0x000fe20000000800 */
[----:B------:R3:W-:Y:S06]  /*3a20*/  MEMBAR.ALL.CTA ;  /* 0x0000000000007992 */ /* 0x0007ec0000008000 */
[----:B---3--:R-:W3:Y:S02]  /*3a30*/  FENCE.VIEW.ASYNC.S ;  /* 0x00000000000073c6 */ /* 0x008ee40000000000 */
[----:B---3--:R-:W-:Y:S01]  /*3a40*/  SYNCS.ARRIVE.TRANS64.RED.A1T0 RZ, [UR34], RZ ;  /* 0x000000ffffff79a7 */ /* 0x008fe20008100422 */
[----:B------:R-:W3:Y:S01]  /*3a50*/  SYNCS.PHASECHK.TRANS64.TRYWAIT P0, [UR25+0x120], R0 ;  /* 0x00012000ff0075a7 */ /* 0x000ee20008001119 */
[----:B--2---:R-:W-:Y:S01]  /*3a60*/  LOP3.LUT P3, RZ, R6, 0x1, RZ, 0xc0, !PT ;  /* 0x0000000106ff7812 */ /* 0x004fe2000786c0ff */
[----:B---3--:R-:W-:-:S12]  /*3a70*/  @!P0 BRA `(.L_x_64) ;  /* 0x0000004800bc8947 */ /* 0x008fd80003800000 */
.L_x_156:
[----:B------:R-:W-:Y:S05]  /*3a80*/  BRA.U !UP3, `(.L_x_65) ;  /* 0x000000010bf87547 */ /* 0x000fea000b800000 */
[----:B--2---:R-:W-:Y:S01]  /*3a90*/  IMAD.U32 R0, RZ, RZ, UR24 ;  /* 0x00000018ff007e24 */ /* 0x004fe2000f8e00ff */
[----:B------:R-:W-:-:S04]  /*3aa0*/  ULEA UR4, UR19, UR20, 0x3 ;  /* 0x0000001413047291 */ /* 0x000fc8000f8e18ff */
[----:B------:R-:W-:Y:S02]  /*3ab0*/  LEA R4, R0, R1, 0x2 ;  /* 0x0000000100047211 */ /* 0x000fe400078e10ff */
[----:B------:R-:W-:Y:S01]  /*3ac0*/  SHF.L.U32 R0, R3, 0x1f, RZ ;  /* 0x0000001f03007819 */ /* 0x000fe200000006ff */
[----:B------:R-:W-:-:S03]  /*3ad0*/  UPLOP3.LUT UP2, UPT, UPT, UPT, UPT, 0x40, 0x4 ;  /* 0x000000000004789c */ /* 0x000fc60003f4e870 */
[----:B------:R-:W5:Y:S01]  /*3ae0*/  LDL R4, [R4] ;  /* 0x0000000004047983 */ /* 0x000f620000100800 */
[----:B------:R2:W3:Y:S01]  /*3af0*/  SYNCS.PHASECHK.TRANS64.TRYWAIT P2, [UR4], R0 ;  /* 0x00000000ff0075a7 */ /* 0x0004e20008041104 */
[----:B------:R-:W-:Y:S01]  /*3b00*/  UMOV UR17, UR35 ;  /* 0x0000002300117c82 */ /* 0x000fe20008000000 */
[----:B------:R-:W-:-:S05]  /*3b10*/  UMOV UR4, UR19 ;  /* 0x0000001300047c82 */ /* 0x000fca0008000000 */
.L_x_68:
[----:B------:R-:W-:Y:S01]  /*3b20*/  ULEA UR18, UR4, UR20, 0x3 ;  /* 0x0000001404127291 */ /* 0x000fe2000f8e18ff */
[----:B--234-:R-:W-:Y:S11]  /*3b30*/  @P2 BRA `(.L_x_66) ;  /* 0x00000000000c2947 */ /* 0x01cff60003800000 */
[----:B------:R-:W-:Y:S04]  /*3b40*/  SHF.L.U32 R5, R3, 0x1f, RZ ;  /* 0x0000001f03057819 */ /* 0x000fe800000006ff */
[----:B------:R-:W3:Y:S02]  /*3b50*/  SYNCS.PHASECHK.TRANS64.TRYWAIT P0, [UR18], R5 ;  /* 0x00000005ff0075a7 */ /* 0x000ee40008001112 */
[----:B---3--:R-:W-:Y:S05]  /*3b60*/  @!P0 BRA `(.L_x_67) ;  /* 0x0000004800988947 */ /* 0x008fea0003800000 */
.L_x_66:
[----:B------:R-:W-:Y:S01]  /*3b70*/  UISETP.NE.AND UP0, UPT, UR17, URZ, UPT ;  /* 0x000000ff1100728c */ /* 0x000fe2000bf05270 */
[----:B------:R-:W-:Y:S01]  /*3b80*/  PLOP3.LUT P2, PT, PT, PT, PT, 0x80, 0x8 ;  /* 0x000000000008781c */ /* 0x000fe20003f4f070 */
[----:B------:R-:W-:Y:S01]  /*3b90*/  UIADD3 UR5, UPT, UPT, UR4, 0x1, URZ ;  /* 0x0000000104057890 */ /* 0x000fe2000fffe0ff */
[----:B------:R-:W-:Y:S11]  /*3ba0*/  ELECT P1, URZ, PT ;  /* 0x0000000000ff782f */ /* 0x000ff60003820000 */
[----:B------:R-:W-:Y:S02]  /*3bb0*/  @!UPT UIADD3 URZ, UPT, UPT, URZ, URZ, URZ ;  /* 0x000000fffffff290 */ /* 0x000fe4000fffe0ff */
[C---:B-----5:R-:W-:Y:S01]  /*3bc0*/  @P1 R2UR.BROADCAST UR8, R4.reuse ;  /* 0x00000000040812ca */ /* 0x060fe200008e0000 */
[----:B------:R-:W-:Y:S01]  /*3bd0*/  UISETP.NE.AND UP1, UPT, UR5, 0xc, UPT ;  /* 0x0000000c0500788c */ /* 0x000fe2000bf25270 */
[----:B------:R-:W-:Y:S01]  /*3be0*/  PLOP3.LUT P0, PT, PT, PT, UP0, 0x80, 0x8 ;  /* 0x000000000008781c */ /* 0x000fe20003f0f008 */
[----:B------:R-:W-:Y:S02]  /*3bf0*/  ULEA UR10, UR4, UR23, 0x9 ;  /* 0x00000017040a7291 */ /* 0x000fe4000f8e48ff */
[----:B------:R-:W-:Y:S02]  /*3c00*/  USEL UR6, URZ, 0x1, UP1 ;  /* 0x00000001ff067887 */ /* 0x000fe40008800000 */
[----:B------:R-:W-:Y:S02]  /*3c10*/  USEL UR19, UR5, URZ, UP1 ;  /* 0x000000ff05137287 */ /* 0x000fe40008800000 */
[----:B------:R-:W-:Y:S02]  /*3c20*/  ULEA UR14, UR4, UR22, 0x9 ;  /* 0x00000016040e7291 */ /* 0x000fe4000f8e48ff */
[----:B------:R-:W-:Y:S01]  /*3c30*/  @UP0 ULEA UR5, UR19, UR20, 0x3 ;  /* 0x0000001413050291 */ /* 0x000fe2000f8e18ff */
[----:B------:R-:W-:Y:S01]  /*3c40*/  LOP3.LUT R3, R3, UR6, RZ, 0x3c, !PT ;  /* 0x0000000603037c12 */ /* 0x000fe2000f8e3cff */
[----:B------:R-:W-:Y:S02]  /*3c50*/  UIADD3 UR6, UPT, UPT, UR10, 0x2, URZ ;  /* 0x000000020a067890 */ /* 0x000fe4000fffe0ff */
[----:B------:R-:W-:Y:S01]  /*3c60*/  UIADD3 UR4, UPT, UPT, UR14, 0x2, URZ ;  /* 0x000000020e047890 */ /* 0x000fe2000fffe0ff */
[----:B--2---:R-:W-:Y:S01]  /*3c70*/  @P0 SHF.L.U32 R0, R3, 0x1f, RZ ;  /* 0x0000001f03000819 */ /* 0x004fe200000006ff */
[----:B------:R-:W-:Y:S01]  /*3c80*/  UIADD3 UR12, UPT, UPT, UR10, 0x4, URZ ;  /* 0x000000040a0c7890 */ /* 0x000fe2000fffe0ff */
[----:B------:R-:W-:Y:S02]  /*3c90*/  UMOV UR11, 0x40004040 ;  /* 0x40004040000b7882 */ /* 0x000fe40000000000 */
[----:B------:R4:W2:Y:S01]  /*3ca0*/  @P0 SYNCS.PHASECHK.TRANS64.TRYWAIT P2, [UR5], R0 ;  /* 0x00000000ff0005a7 */ /* 0x0008a20008041105 */
[----:B------:R-:W-:Y:S11]  /*3cb0*/  ELECT P0, URZ, PT ;  /* 0x0000000000ff782f */ /* 0x000ff60003800000 */
[----:B------:R-:W-:Y:S02]  /*3cc0*/  @!UPT UIADD3 URZ, UPT, UPT, URZ, URZ, URZ ;  /* 0x000000fffffff290 */ /* 0x000fe4000fffe0ff */
[C---:B------:R-:W-:Y:S02]  /*3cd0*/  @P0 R2UR.BROADCAST UR16, R4.reuse ;  /* 0x00000000041002ca */ /* 0x040fe400008e0000 */
[----:B------:R-:W-:Y:S01]  /*3ce0*/  ELECT P0, URZ, PT ;  /* 0x0000000000ff782f */ /* 0x000fe20003800000 */
[----:B------:R-:W-:Y:S01]  /*3cf0*/  UMOV UR15, 0x40004040 ;  /* 0x40004040000f7882 */ /* 0x000fe20000000000 */
[----:B------:R-:W-:Y:S01]  /*3d00*/  UMOV UR7, 0x40004040 ;  /* 0x4000404000077882 */ /* 0x000fe20000000000 */
[----:B------:R3:W-:Y:S01]  /*3d10*/  UTCHMMA gdesc[UR14], gdesc[UR10], tmem[UR8], tmem[UR32], idesc[UR33], UP2 ;  /* 0x00ff200a0e0075ea */ /* 0x0007e20009000008 */
[----:B------:R-:W-:Y:S01]  /*3d20*/  UPLOP3.LUT UP2, UPT, UPT, UPT, UPT, 0x80, 0x8 ;  /* 0x000000000008789c */ /* 0x000fe20003f4f070 */
[----:B------:R-:W-:Y:S01]  /*3d30*/  UMOV UR5, 0x40004040 ;  /* 0x4000404000057882 */ /* 0x000fe20000000000 */
[----:B------:R-:W-:Y:S01]  /*3d40*/  UMOV UR13, 0x40004040 ;  /* 0x40004040000d7882 */ /* 0x000fe20000000000 */
[----:B------:R-:W-:Y:S04]  /*3d50*/  UMOV UR9, 0x40004040 ;  /* 0x4000404000097882 */ /* 0x000fe80000000000 */
[----:B------:R1:W-:Y:S01]  /*3d60*/  UTCHMMA gdesc[UR4], gdesc[UR6], tmem[UR16], tmem[UR30], idesc[UR31], UPT ;  /* 0x00ff1e06040075ea */ /* 0x0003e2000b800010 */
[----:B---3--:R-:W-:Y:S01]  /*3d70*/  UIADD3 UR8, UPT, UPT, UR14, 0x4, URZ ;  /* 0x000000040e087890 */ /* 0x008fe2000fffe0ff */
[C---:B------:R-:W-:Y:S02]  /*3d80*/  @P0 R2UR.BROADCAST UR15, R4.reuse ;  /* 0x00000000040f02ca */ /* 0x040fe400008e0000 */
[----:B------:R-:W-:Y:S01]  /*3d90*/  ELECT P0, URZ, PT ;  /* 0x0000000000ff782f */ /* 0x000fe20003800000 */
[----:B------:R-:W-:Y:S02]  /*3da0*/  UIADD3 UR10, UPT, UPT, UR10, 0x6, URZ ;  /* 0x000000060a0a7890 */ /* 0x000fe4000fffe0ff */
[----:B-1----:R-:W-:Y:S10]  /*3db0*/  UIADD3 UR6, UPT, UPT, UR14, 0x6, URZ ;  /* 0x000000060e067890 */ /* 0x002ff4000fffe0ff */
[----:B------:R-:W-:Y:S01]  /*3dc0*/  @P0 R2UR.BROADCAST UR14, R4 ;  /* 0x00000000040e02ca */ /* 0x000fe200008e0000 */
[----:B------:R-:W-:Y:S02]  /*3dd0*/  UIADD3 UR5, UPT, UPT, UR18, 0x60, URZ ;  /* 0x0000006012057890 */ /* 0x000fe4000fffe0ff */
[----:B------:R-:W-:Y:S01]  /*3de0*/  UIADD3 UR4, UPT, UPT, UR17, 0x1, URZ ;  /* 0x0000000111047890 */ /* 0x000fe2000fffe0ff */
[----:B------:R1:W-:Y:S03]  /*3df0*/  UTCHMMA gdesc[UR8], gdesc[UR12], tmem[UR15], tmem[UR28], idesc[UR29], UPT ;  /* 0x00ff1c0c080075ea */ /* 0x0003e6000b80000f */
[----:B------:R-:W-:Y:S03]  /*3e00*/  UISETP.GT.U32.AND UP0, UPT, UR4, 0x1, UPT ;  /* 0x000000010400788c */ /* 0x000fe6000bf04070 */
[----:B------:R-:W-:Y:S03]  /*3e10*/  UMOV UR4, UR19 ;  /* 0x0000001300047c82 */ /* 0x000fe60008000000 */
[----:B------:R4:W-:Y:S01]  /*3e20*/  UTCHMMA gdesc[UR6], gdesc[UR10], tmem[UR14], tmem[UR26], idesc[UR27], UPT ;  /* 0x00ff1a0a060075ea */ /* 0x0009e2000b80000e */
[----:B------:R4:W-:Y:S01]  /*3e30*/  UTCBAR.MULTICAST [UR5], URZ, UR21 ;  /* 0x000000ff050073e9 */ /* 0x0009e20008000815 */
[----:B-1----:R-:W-:Y:S07]  /*3e40*/  UIADD3 UR8, UPT, UPT, UR17, -0x1, URZ ;  /* 0xffffffff11087890 */ /* 0x002fee000fffe0ff */
[----:B------:R-:W-:Y:S01]  /*3e50*/  UMOV UR17, UR8 ;  /* 0x0000000800117c82 */ /* 0x000fe20008000000 */
[----:B------:R-:W-:Y:S05]  /*3e60*/  BRA.U UP0, `(.L_x_68) ;  /* 0xfffffffd002c7547 */ /* 0x000fea000b83ffff */
.L_x_65:
[----:B------:R-:W-:Y:S01]  /*3e70*/  UIADD3 UR4, UPT, UPT, UR24, 0x1, URZ ;  /* 0x0000000118047890 */ /* 0x000fe2000fffe0ff */
[----:B------:R-:W-:Y:S01]  /*3e80*/  LOP3.LUT R8, R8, 0x1, RZ, 0x3c, !PT ;  /* 0x0000000108087812 */ /* 0x000fe200078e3cff */
[----:B----4-:R-:W-:Y:S02]  /*3e90*/  UIADD3 UR5, UPT, UPT, UR25, 0x110, URZ ;  /* 0x0000011019057890 */ /* 0x010fe4000fffe0ff */
[----:B------:R-:W-:-:S04]  /*3ea0*/  UISETP.NE.AND UP0, UPT, UR4, 0x2, UPT ;  /* 0x000000020400788c */ /* 0x000fc8000bf05270 */
[----:B------:R-:W-:Y:S02]  /*3eb0*/  USEL UR6, URZ, 0x1, UP0 ;  /* 0x00000001ff067887 */ /* 0x000fe40008000000 */
[----:B------:R-:W-:Y:S01]  /*3ec0*/  USEL UR24, UR4, URZ, UP0 ;  /* 0x000000ff04187287 */ /* 0x000fe20008000000 */
[----:B------:R3:W-:Y:S03]  /*3ed0*/  UTCBAR [UR5], URZ ;  /* 0x000000ff050073e9 */ /* 0x0007e600080000ff */
[----:B------:R-:W-:Y:S01]  /*3ee0*/  LOP3.LUT R9, R9, UR6, RZ, 0x3c, !PT ;  /* 0x0000000609097c12 */ /* 0x000fe2000f8e3cff */
[----:B------:R-:W-:Y:S07]  /*3ef0*/  @P3 BRA `(.L_x_69) ;  /* 0xfffffff800a03947 */ /* 0x000fee000383ffff */
[----:B------:R-:W4:Y:S01]  /*3f00*/  S2UR UR6, SR_CgaCtaId ;  /* 0x00000000000679c3 */ /* 0x000f220000008800 */
[----:B------:R-:W-:Y:S01]  /*3f10*/  ELECT P0, URZ, PT ;  /* 0x0000000000ff782f */ /* 0x000fe20003800000 */
[----:B--2---:R-:W-:Y:S01]  /*3f20*/  IMAD.MOV.U32 R0, RZ, RZ, 0x1 ;  /* 0x00000001ff007424 */ /* 0x004fe200078e00ff */
[----:B------:R-:W-:Y:S01]  /*3f30*/  UIADD3 UR20, UPT, UPT, UR20, 0x120, URZ ;  /* 0x0000012014147890 */ /* 0x000fe2000fffe0ff */
[----:B------:R-:W-:Y:S01]  /*3f40*/  SHF.L.U32 R3, R9, 0x1f, RZ ;  /* 0x0000001f09037819 */ /* 0x000fe200000006ff */
[----:B------:R-:W-:-:S03]  /*3f50*/  UMOV UR4, 0x40 ;  /* 0x0000004000047882 */ /* 0x000fc60000000000 */
[----:B------:R-:W-:Y:S01]  /*3f60*/  UVIRTCOUNT.DEALLOC.SMPOOL 0x80 ;  /* 0x000000800000784c */ /* 0x000fe20000000000 */
[----:B----4-:R-:W-:Y:S02]  /*3f70*/  ULEA UR6, UR6, UR4, 0x18 ;  /* 0x0000000406067291 */ /* 0x010fe4000f8ec0ff */
[----:B------:R-:W-:-:S07]  /*3f80*/  ULEA UR4, UR24, UR20, 0x3 ;  /* 0x0000001418047291 */ /* 0x000fce000f8e18ff */
[----:B------:R2:W-:Y:S02]  /*3f90*/  @P0 STS.U8 [UR6+0x1c], R0 ;  /* 0x00001c00ff000988 */ /* 0x0005e40008000006 */
[----:B------:R-:W4:Y:S02]  /*3fa0*/  SYNCS.PHASECHK.TRANS64.TRYWAIT P0, [UR4], R3 ;  /* 0x00000003ff0075a7 */ /* 0x000f240008001104 */
[----:B--2-4-:R-:W-:Y:S05]  /*3fb0*/  @!P0 BRA `(.L_x_70) ;  /* 0x00000044009c8947 */ /* 0x014fea0003800000 */
.L_x_159:
[----:B------:R-:W-:-:S04]  /*3fc0*/  UIADD3 UR4, UPT, UPT, UR24, 0x1, URZ ;  /* 0x0000000118047890 */ /* 0x000fc8000fffe0ff */
[----:B------:R-:W-:-:S04]  /*3fd0*/  UISETP.NE.AND UP0, UPT, UR4, 0x2, UPT ;  /* 0x000000020400788c */ /* 0x000fc8000bf05270 */
[----:B---3--:R-:W-:Y:S02]  /*3fe0*/  USEL UR5, URZ, 0x1, UP0 ;  /* 0x00000001ff057887 */ /* 0x008fe40008000000 */
[----:B------:R-:W-:-:S04]  /*3ff0*/  USEL UR4, UR4, URZ, UP0 ;  /* 0x000000ff04047287 */ /* 0x000fc80008000000 */
[----:B------:R-:W-:Y:S01]  /*4000*/  ULEA UR4, UR4, UR20, 0x3 ;  /* 0x0000001404047291 */ /* 0x000fe2000f8e18ff */
[----:B--2---:R-:W-:-:S04]  /*4010*/  LOP3.LUT R3, R9, UR5, RZ, 0x3c, !PT ;  /* 0x0000000509037c12 */ /* 0x004fc8000f8e3cff */
[----:B------:R-:W-:-:S04]  /*4020*/  SHF.L.U32 R3, R3, 0x1f, RZ ;  /* 0x0000001f03037819 */ /* 0x000fc800000006ff */
[----:B------:R-:W2:Y:S02]  /*4030*/  SYNCS.PHASECHK.TRANS64.TRYWAIT P0, [UR4], R3 ;  /* 0x00000003ff0075a7 */ /* 0x000ea40008001104 */
[----:B--2---:R-:W-:Y:S05]  /*4040*/  @!P0 BRA `(.L_x_71) ;  /* 0x0000004400908947 */ /* 0x004fea0003800000 */
.L_x_161:
[----:B------:R-:W-:Y:S01]  /*4050*/  NOP ;  /* 0x0000000000007918 */ /* 0x000fe20000000000 */
[----:B--2---:R-:W2:Y:S01]  /*4060*/  LDS R0, [UR6+0x14] ;  /* 0x00001406ff007984 */ /* 0x004ea20008000800 */
[----:B------:R-:W-:Y:S01]  /*4070*/  LOP3.LUT R2, R2, 0xffff, RZ, 0xc0, !PT ;  /* 0x0000ffff02027812 */ /* 0x000fe200078ec0ff */
[----:B------:R-:W-:Y:S02]  /*4080*/  IMAD.MOV.U32 R3, RZ, RZ, 0xffff ;  /* 0x0000ffffff037424 */ /* 0x000fe400078e00ff */
[----:B------:R-:W-:Y:S01]  /*4090*/  IMAD.MOV.U32 R5, RZ, RZ, 0x1 ;  /* 0x00000001ff057424 */ /* 0x000fe200078e00ff */
[----:B------:R-:W-:-:S04]  /*40a0*/  SHF.R.U32.HI R2, RZ, 0x5, R2 ;  /* 0x00000005ff027819 */ /* 0x000fc80000011602 */
[-C--:B------:R-:W-:Y:S02]  /*40b0*/  SHF.L.U32 R3, R3, R2.reuse, RZ ;  /* 0x0000000203037219 */ /* 0x080fe400000006ff */
[----:B------:R-:W-:Y:S02]  /*40c0*/  SHF.L.U32 R5, R5, R2, RZ ;  /* 0x0000000205057219 */ /* 0x000fe400000006ff */
[----:B--2---:R-:W-:-:S04]  /*40d0*/  LOP3.LUT R0, R0, R3, RZ, 0xc0, !PT ;  /* 0x0000000300007212 */ /* 0x004fc800078ec0ff */
[----:B------:R-:W-:-:S13]  /*40e0*/  ISETP.NE.AND P0, PT, R0, R3, PT ;  /* 0x000000030000720c */ /* 0x000fda0003f05270 */
[----:B------:R-:W-:Y:S05]  /*40f0*/  @P0 BRA `(.L_x_72) ;  /* 0x00000000005c0947 */ /* 0x000fea0003800000 */
[----:B------:R-:W2:Y:S02]  /*4100*/  LDS R0, [UR6+0x18] ;  /* 0x00001806ff007984 */ /* 0x000ea40008000800 */
[----:B--2---:R-:W-:-:S04]  /*4110*/  LOP3.LUT R0, R0, R5, RZ, 0xc0, !PT ;  /* 0x0000000500007212 */ /* 0x004fc800078ec0ff */
[----:B------:R-:W-:-:S13]  /*4120*/  ISETP.NE.AND P0, PT, R0, R5, PT ;  /* 0x000000050000720c */ /* 0x000fda0003f05270 */
[----:B------:R-:W-:Y:S05]  /*4130*/  @P0 BRA `(.L_x_73) ;  /* 0x0000000000400947 */ /* 0x000fea0003800000 */
[----:B------:R-:W-:Y:S01]  /*4140*/  R2UR UR4, R3 ;  /* 0x00000000030472ca */ /* 0x000fe200000e0000 */
[----:B------:R-:W2:Y:S01]  /*4150*/  S2R R2, SR_LANEID ;  /* 0x0000000000027919 */ /* 0x000ea20000000000 */
[----:B------:R-:W-:-:S04]  /*4160*/  LOP3.LUT R5, RZ, R5, RZ, 0x33, !PT ;  /* 0x00000005ff057212 */ /* 0x000fc800078e33ff */
[----:B------:R-:W3:Y:S07]  /*4170*/  REDUX UR7, R5 ;  /* 0x00000000050773c4 */ /* 0x000eee0000000000 */
[----:B------:R-:W-:-:S03]  /*4180*/  ULOP3.LUT UR5, URZ, UR4, URZ, 0x33, !UPT ;  /* 0x00000004ff057292 */ /* 0x000fc6000f8e33ff */
[----:B------:R-:W-:Y:S02]  /*4190*/  VOTEU.ANY UR4, UPT, PT ;  /* 0x0000000000047886 */ /* 0x000fe400038e0100 */
[----:B------:R-:W-:Y:S01]  /*41a0*/  UFLO.U32 UR4, UR4 ;  /* 0x00000004000472bd */ /* 0x000fe200080e0000 */
[----:B------:R-:W-:-:S04]  /*41b0*/  IMAD.U32 R0, RZ, RZ, UR5 ;  /* 0x00000005ff007e24 */ /* 0x000fc8000f8e00ff */
[----:B------:R-:W4:Y:S02]  /*41c0*/  REDUX UR8, R0 ;  /* 0x00000000000873c4 */ /* 0x000f240000000000 */
[----:B------:R1:W-:Y:S01]  /*41d0*/  UTCATOMSWS.AND URZ, UR5 ;  /* 0x0000000500ff79e3 */ /* 0x0003e20008000000 */
[----:B--2---:R-:W-:Y:S01]  /*41e0*/  ISETP.EQ.U32.AND P0, PT, R2, UR4, PT ;  /* 0x0000000402007c0c */ /* 0x004fe2000bf02070 */
[----:B---3--:R-:W-:Y:S02]  /*41f0*/  IMAD.U32 R2, RZ, RZ, UR7 ;  /* 0x00000007ff027e24 */ /* 0x008fe4000f8e00ff */
[----:B----4-:R-:W-:-:S10]  /*4200*/  IMAD.U32 R3, RZ, RZ, UR8 ;  /* 0x00000008ff037e24 */ /* 0x010fd4000f8e00ff */
[----:B------:R2:W-:Y:S04]  /*4210*/  @P0 ATOMS.AND RZ, [UR6+0x14], R3 ;  /* 0x00001403ffff098c */ /* 0x0005e8000a800006 */
[----:B------:R2:W-:Y:S01]  /*4220*/  @P0 ATOMS.AND RZ, [UR6+0x18], R2 ;  /* 0x00001802ffff098c */ /* 0x0005e2000a800006 */
[----:B-1----:R-:W-:Y:S05]  /*4230*/  BRA `(.L_x_74) ;  /* 0x0000000000147947 */ /* 0x002fea0003800000 */
.L_x_73:
[----:B------:R-:W-:Y:S02]  /*4240*/  MOV R2, 0x4260 ;  /* 0x0000426000027802 */ /* 0x000fe40000000f00 */
[----:B-1---5:R-:W-:Y:S05]  /*4250*/  CALL.REL.NOINC `($__internal_0_$__cuda_sm10x_tcgen05_guardrail_trap_col_being_dealloced_not_returned_by_alloc) ;  /* 0x0000004800087944 */ /* 0x022fea0003c00000 */
[----:B------:R-:W-:Y:S05]  /*4260*/  BRA `(.L_x_74) ;  /* 0x0000000000087947 */ /* 0x000fea0003800000 */
.L_x_72:
[----:B------:R-:W-:Y:S02]  /*4270*/  MOV R2, 0x4290 ;  /* 0x0000429000027802 */ /* 0x000fe40000000f00 */
[----:B-1---5:R-:W-:Y:S05]  /*4280*/  CALL.REL.NOINC `($__internal_2_$__cuda_sm10x_tcgen05_guardrail_trap_unallocated_columns_being_dealloced) ;  /* 0x0000004800147944 */ /* 0x022fea0003c00000 */
.L_x_74:
[----:B------:R-:W-:Y:S01]  /*4290*/  NOP ;  /* 0x0000000000007918 */ /* 0x000fe20000000000 */
[----:B------:R-:W-:Y:S05]  /*42a0*/  EXIT ;  /* 0x000000000000794d */ /* 0x000fea0003800000 */
.L_x_58:
[----:B------:R-:W-:-:S09]  /*42b0*/  UISETP.NE.OR UP0, UPT, UR18, 0x3, !UP3 ;  /* 0x000000031200788c */ /* 0x000fd2000df05670 */
[----:B------:R-:W-:Y:S05]  /*42c0*/  BRA.U UP0, `(.L_x_75) ;  /* 0x0000001100487547 */ /* 0x000fea000b800000 */
[----:B------:R-:W2:Y:S01]  /*42d0*/  LDCU.64 UR4, c[0x0][0x888] ;  /* 0x00011100ff0477ac */ /* 0x000ea20008000a00 */
[----:B------:R-:W3:Y:S01]  /*42e0*/  S2UR UR6, SR_CgaCtaId ;  /* 0x00000000000679c3 */ /* 0x000ee20000008800 */
[----:B------:R-:W-:Y:S01]  /*42f0*/  HFMA2 R9, -RZ, RZ, 0, 5.9604644775390625e-08 ;  /* 0x00000001ff097431 */ /* 0x000fe200000001ff */
[----:B------:R-:W-:Y:S01]  /*4300*/  MOV R8, RZ ;  /* 0x000000ff00087202 */ /* 0x000fe20000000f00 */
[----:B------:R-:W4:Y:S01]  /*4310*/  LDCU UR36, c[0x0][0x370] ;  /* 0x00006e00ff2477ac */ /* 0x000f220008000800 */
[----:B------:R-:W-:Y:S01]  /*4320*/  HFMA2 R3, -RZ, RZ, 0, 0.0078125 ;  /* 0x00002000ff037431 */ /* 0x000fe200000001ff */
[----:B------:R-:W1:Y:S03]  /*4330*/  LDCU.128 UR32, c[0x0][0xb10] ;  /* 0x00016200ff2077ac */ /* 0x000e660008000c00 */
[----:B------:R-:W4:Y:S01]  /*4340*/  LDC.64 R10, c[0x0][0x348] ;  /* 0x0000d200ff0a7b82 */ /* 0x000f220000000a00 */
[----:B------:R-:W1:Y:S01]  /*4350*/  LDCU UR27, c[0x0][0x374] ;  /* 0x00006e80ff1b77ac */ /* 0x000e620008000800 */
[----:B------:R-:W4:Y:S01]  /*4360*/  LDCU.64 UR28, c[0x0][0x890] ;  /* 0x00011200ff1c77ac */ /* 0x000f220008000a00 */
[----:B------:R-:W4:Y:S01]  /*4370*/  LDCU UR18, c[0x0][0xb0c] ;  /* 0x00016180ff1277ac */ /* 0x000f220008000800 */
[----:B--2---:R-:W-:Y:S01]  /*4380*/  UISETP.NE.U32.AND UP0, UPT, UR4, URZ, UPT ;  /* 0x000000ff0400728c */ /* 0x004fe2000bf05070 */
[----:B------:R-:W2:Y:S01]  /*4390*/  LDCU UR46, c[0x0][0xb20] ;  /* 0x00016400ff2e77ac */ /* 0x000ea20008000800 */
[----:B------:R-:W2:Y:S01]  /*43a0*/  LDCU UR4, c[0x0][0xb30] ;  /* 0x00016600ff0477ac */ /* 0x000ea20008000800 */
[----:B------:R-:W2:Y:S01]  /*43b0*/  LDCU.128 UR40, c[0x0][0x980] ;  /* 0x00013000ff2877ac */ /* 0x000ea20008000c00 */
[----:B------:R-:W-:Y:S01]  /*43c0*/  UMOV UR24, 0x400 ;  /* 0x0000040000187882 */ /* 0x000fe20000000000 */
[----:B-1----:R-:W-:-:S02]  /*43d0*/  UIMAD.WIDE.U32 UR8, UR27, UR35, URZ ;  /* 0x000000231b0872a5 */ /* 0x002fc4000f8e00ff */
[----:B---3--:R-:W-:Y:S02]  /*43e0*/  ULEA UR24, UR6, UR24, 0x18 ;  /* 0x0000001806187291 */ /* 0x008fe4000f8ec0ff */
[----:B----4-:R-:W-:Y:S02]  /*43f0*/  UIMAD.WIDE.U32 UR6, UR36, UR32, URZ ;  /* 0x00000020240672a5 */ /* 0x010fe4000f8e00ff */
[----:B------:R-:W-:Y:S02]  /*4400*/  UISETP.NE.AND.EX UP5, UPT, UR5, URZ, UPT, UP0 ;  /* 0x000000ff0500728c */ /* 0x000fe4000bfa5300 */
[----:B------:R-:W-:Y:S02]  /*4410*/  UISETP.NE.U32.AND UP6, UPT, UR28, URZ, UPT ;  /* 0x000000ff1c00728c */ /* 0x000fe4000bfc5070 */
[----:B------:R-:W-:Y:S02]  /*4420*/  UIADD3 UR37, UPT, UPT, UR24, 0x108, URZ ;  /* 0x0000010818257890 */ /* 0x000fe4000fffe0ff */
[----:B------:R-:W-:-:S02]  /*4430*/  UISETP.NE.AND UP0, UPT, UR39, 0x1, UPT ;  /* 0x000000012700788c */ /* 0x000fc4000bf05270 */
[----:B------:R-:W-:Y:S01]  /*4440*/  UISETP.NE.AND UP0, UPT, UR18, 0x1, UPT ;  /* 0x000000011200788c */ /* 0x000fe2000bf05270 */
[----:B------:R-:W-:Y:S01]  /*4450*/  UMOV UR6, UR7 ;  /* 0x0000000700067c82 */ /* 0x000fe20008000000 */
[----:B------:R-:W-:Y:S01]  /*4460*/  UMOV UR38, UR9 ;  /* 0x0000000900267c82 */ /* 0x000fe20008000000 */
[----:B------:R-:W-:Y:S02]  /*4470*/  USEL UR45, URZ, 0x1, UP4 ;  /* 0x00000001ff2d7887 */ /* 0x000fe4000a000000 */
[----:B------:R-:W-:Y:S02]  /*4480*/  UISETP.GE.AND UP2, UPT, UR39, 0x1, UPT ;  /* 0x000000012700788c */ /* 0x000fe4000bf46270 */
[----:B------:R-:W-:Y:S01]  /*4490*/  UISETP.NE.AND UP0, UPT, UR34, 0x1, UPT ;  /* 0x000000012200788c */ /* 0x000fe2000bf05270 */
[----:B------:R-:W-:Y:S01]  /*44a0*/  UMOV UR25, URZ ;  /* 0x000000ff00197c82 */ /* 0x000fe20008000000 */
[----:B------:R-:W-:Y:S01]  /*44b0*/  UPLOP3.LUT UP4, UPT, UPT, UPT, UPT, 0x40, 0x4 ;  /* 0x000000000004789c */ /* 0x000fe20003f8e870 */
[----:B------:R-:W1:Y:S01]  /*44c0*/  LDCU.64 UR16, c[0x0][0xb28] ;  /* 0x00016500ff1077ac */ /* 0x000e620008000a00 */
[----:B------:R-:W3:Y:S01]  /*44d0*/  LDCU.64 UR30, c[0x0][0x990] ;  /* 0x00013200ff1e77ac */ /* 0x000ee20008000a00 */
[----:B------:R-:W-:-:S02]  /*44e0*/  UISETP.NE.AND.EX UP6, UPT, UR29, URZ, UPT, UP6 ;  /* 0x000000ff1d00728c */ /* 0x000fc4000bfc5360 */
[----:B------:R-:W-:Y:S02]  /*44f0*/  UPRMT UR37, URZ, 0x654, UR37 ;  /* 0x00000654ff257896 */ /* 0x000fe40008000025 */
[----:B------:R-:W-:Y:S02]  /*4500*/  USHF.R.U32.HI UR44, URZ, UR33, UR6 ;  /* 0x00000021ff2c7299 */ /* 0x000fe40008011606 */
[----:B--2---:R-:W-:Y:S02]  /*4510*/  USHF.R.U32.HI UR38, URZ, UR46, UR38 ;  /* 0x0000002eff267299 */ /* 0x004fe40008011626 */
[----:B------:R-:W-:Y:S02]  /*4520*/  UISETP.NE.AND UP3, UPT, UR4, 0x1, UPT ;  /* 0x000000010400788c */ /* 0x000fe4000bf65270 */
[----:B------:R-:W-:Y:S02]  /*4530*/  UISETP.NE.AND UP2, UPT, UR40, 0x1, UPT ;  /* 0x000000012800788c */ /* 0x000fe4000bf45270 */
[----:B------:R-:W-:-:S11]  /*4540*/  UISETP.NE.AND UP0, UPT, UR43, 0x1, UPT ;  /* 0x000000012b00788c */ /* 0x000fd6000bf05270 */
.L_x_84:
[----:B------:R-:W-:Y:S04]  /*4550*/  SHF.L.U32 R5, R8, 0x1f, RZ ;  /* 0x0000001f08057819 */ /* 0x000fe800000006ff */
[----:B--2---:R-:W2:Y:S02]  /*4560*/  SYNCS.PHASECHK.TRANS64.TRYWAIT P0, [UR24+0x100], R5 ;  /* 0x00010005ff0075a7 */ /* 0x004ea40008001118 */
[----:B--2---:R-:W-:Y:S05]  /*4570*/  @!P0 BRA `(.L_x_76) ;  /* 0x00000040005c8947 */ /* 0x004fea0003800000 */
.L_x_163:
[----:B--2---:R-:W2:Y:S01]  /*4580*/  LDS.128 R4, [UR24+0x140] ;  /* 0x00014018ff047984 */ /* 0x004ea20008000c00 */
[----:B------:R-:W-:Y:S01]  /*4590*/  UISETP.GE.AND UP0, UPT, UR39, 0x1, UPT ;  /* 0x000000012700788c */ /* 0x000fe2000bf06270 */
[----:B------:R-:W-:Y:S01]  /*45a0*/  @!PT LDS RZ, [RZ] ;  /* 0x00000000fffff984 */ /* 0x000fe20000000800 */
[----:B------:R-:W-:Y:S01]  /*45b0*/  @!PT LDS RZ, [RZ] ;  /* 0x00000000fffff984 */ /* 0x000fe20000000800 */
[----:B------:R-:W-:Y:S01]  /*45c0*/  @!PT LDS RZ, [RZ] ;  /* 0x00000000fffff984 */ /* 0x000fe20000000800 */
[----:B------:R-:W-:Y:S01]  /*45d0*/  @!PT LDS RZ, [RZ] ;  /* 0x00000000fffff984 */ /* 0x000fe20000000800 */
[----:B------:R4:W-:Y:S06]  /*45e0*/  MEMBAR.ALL.CTA ;  /* 0x0000000000007992 */ /* 0x0009ec0000008000 */
[----:B----4-:R-:W4:Y:S02]  /*45f0*/  FENCE.VIEW.ASYNC.S ;  /* 0x00000000000073c6 */ /* 0x010f240000000000 */
[----:B----4-:R-:W-:Y:S01]  /*4600*/  SYNCS.ARRIVE.TRANS64.RED.A1T0 RZ, [UR37], RZ ;  /* 0x000000ffffff79a7 */ /* 0x010fe20008100425 */
[----:B--2---:R-:W-:Y:S11]  /*4610*/  LOP3.LUT P0, RZ, R6, 0x1, RZ, 0xc0, !PT ;  /* 0x0000000106ff7812 */ /* 0x004ff6000780c0ff */
[----:B------:R-:W-:Y:S02]  /*4620*/  @!UPT UIADD3 URZ, UPT, UPT, URZ, URZ, URZ ;  /* 0x000000fffffff290 */ /* 0x000fe4000fffe0ff */
[----:B------:R-:W-:Y:S01]  /*4630*/  VOTEU.ANY UP2, P0 ;  /* 0x0000000000ff7886 */ /* 0x000fe20000040100 */
[----:B------:R-:W-:Y:S11]  /*4640*/  PLOP3.LUT P0, PT, PT, PT, UP2, 0x80, 0x8 ;  /* 0x000000000008781c */ /* 0x000ff60003f0f028 */
[----:B------:R-:W-:Y:S02]  /*4650*/  @!UPT UIADD3 URZ, UPT, UPT, URZ, URZ, URZ ;  /* 0x000000fffffff290 */ /* 0x000fe4000fffe0ff */
[----:B------:R-:W-:Y:S02]  /*4660*/  @P0 MOV R2, R4 ;  /* 0x0000000400020202 */ /* 0x000fe40000000f00 */
[----:B------:R-:W-:Y:S02]  /*4670*/  @P0 LOP3.LUT R0, R5, 0xffff, RZ, 0xc0, !PT ;  /* 0x0000ffff05000812 */ /* 0x000fe400078ec0ff */
[----:B------:R-:W-:Y:S02]  /*4680*/  @P0 R2UR UR5, R2 ;  /* 0x00000000020502ca */ /* 0x000fe400000e0000 */
[----:B------:R-:W-:Y:S11]  /*4690*/  @P0 R2UR UR4, R0 ;  /* 0x00000000000402ca */ /* 0x000ff600000e0000 */
[----:B------:R-:W-:Y:S02]  /*46a0*/  @UP2 UMOV UR15, UR5 ;  /* 0x00000005000f2c82 */ /* 0x000fe40008000000 */
[----:B------:R-:W-:Y:S01]  /*46b0*/  @UP2 UMOV UR14, UR4 ;  /* 0x00000004000e2c82 */ /* 0x000fe20008000000 */
[----:B------:R-:W-:Y:S05]  /*46c0*/  BRA.U !UP0, `(.L_x_77) ;  /* 0x0000000108c07547 */ /* 0x000fea000b800000 */
[----:B------:R-:W-:Y:S02]  /*46d0*/  UIMAD.WIDE.U32 UR8, UR14, UR35, URZ ;  /* 0x000000230e0872a5 */ /* 0x000fe4000f8e00ff */
[----:B------:R-:W-:Y:S02]  /*46e0*/  UP2UR UR19, UPR, URZ, 0x4 ;  /* 0x00000004ff137883 */ /* 0x000fe40008000000 */
[----:B------:R-:W-:Y:S02]  /*46f0*/  UISETP.NE.AND UP2, UPT, UR34, 0x1, UPT ;  /* 0x000000012200788c */ /* 0x000fe4000bf45270 */
[----:B------:R-:W-:Y:S02]  /*4700*/  UIMAD.WIDE.U32 UR10, UR15, UR32, URZ ;  /* 0x000000200f0a72a5 */ /* 0x000fe4000f8e00ff */
[----:B------:R-:W-:Y:S02]  /*4710*/  USEL UR4, UR27, UR38, !UP2 ;  /* 0x000000261b047287 */ /* 0x000fe4000d000000 */
[----:B------:R-:W-:Y:S02]  /*4720*/  UISETP.NE.AND UP0, UPT, UR18, 0x1, UPT ;  /* 0x000000011200788c */ /* 0x000fe4000bf05270 */
[----:B------:R-:W-:Y:S02]  /*4730*/  UP2UR UR22, UPR, URZ, 0x2 ;  /* 0x00000002ff167883 */ /* 0x000fe40008000000 */
[----:B------:R-:W-:Y:S02]  /*4740*/  UISETP.NE.AND UP1, UPT, UR39, 0x1, UPT ;  /* 0x000000012700788c */ /* 0x000fe4000bf25270 */
[----:B-1----:R-:W-:Y:S02]  /*4750*/  UIMAD.WIDE.U32 UR12, UR4, UR16, URZ ;  /* 0x00000010040c72a5 */ /* 0x002fe4000f8e00ff */
[----:B------:R-:W-:Y:S01]  /*4760*/  USEL UR7, UR36, UR44, !UP0 ;  /* 0x0000002c24077287 */ /* 0x000fe2000c000000 */
[----:B------:R-:W-:Y:S02]  /*4770*/  UMOV UR5, UR9 ;  /* 0x0000000900057c82 */ /* 0x000fe40008000000 */
[----:B------:R-:W-:Y:S02]  /*4780*/  USHF.R.U32.HI UR6, URZ, UR46, UR5 ;  /* 0x0000002eff067299 */ /* 0x000fe40008011605 */
[----:B------:R-:W-:Y:S02]  /*4790*/  UIMAD.WIDE.U32 UR20, UR7, UR16, URZ ;  /* 0x00000010071472a5 */ /* 0x000fe4000f8e00ff */
[----:B------:R-:W-:Y:S02]  /*47a0*/  USEL UR6, UR14, UR6, !UP2 ;  /* 0x000000060e067287 */ /* 0x000fe4000d000000 */
[----:B------:R-:W-:Y:S01]  /*47b0*/  UISETP.NE.AND UP2, UPT, UR19, URZ, UPT ;  /* 0x000000ff1300728c */ /* 0x000fe2000bf45270 */
[----:B------:R-:W-:Y:S01]  /*47c0*/  UMOV UR5, UR11 ;  /* 0x0000000b00057c82 */ /* 0x000fe20008000000 */
[----:B------:R-:W-:Y:S02]  /*47d0*/  UIMAD.WIDE.U32 UR10, UR6, UR16, URZ ;  /* 0x00000010060a72a5 */ /* 0x000fe4000f8e00ff */
[----:B------:R-:W-:Y:S03]  /*47e0*/  USHF.R.U32.HI UR8, URZ, UR33, UR5 ;  /* 0x00000021ff087299 */ /* 0x000fe60008011605 */
[----:B------:R-:W-:Y:S02]  /*47f0*/  UMOV UR5, UR13 ;  /* 0x0000000d00057c82 */ /* 0x000fe40008000000 */
[----:B------:R-:W-:Y:S03]  /*4800*/  @UP1 USHF.R.U32.HI UR4, URZ, UR17, UR5 ;  /* 0x00000011ff041299 */ /* 0x000fe60008011605 */
[----:B------:R-:W-:Y:S01]  /*4810*/  UMOV UR5, UR21 ;  /* 0x0000001500057c82 */ /* 0x000fe20008000000 */
[----:B------:R-:W-:Y:S02]  /*4820*/  UIMAD UR4, UR39, UR4, URZ ;  /* 0x00000004270472a4 */ /* 0x000fe4000f8e02ff */
[----:B------:R-:W-:Y:S02]  /*4830*/  @UP1 USHF.R.U32.HI UR7, URZ, UR17, UR5 ;  /* 0x00000011ff071299 */ /* 0x000fe40008011605 */
[----:B------:R-:W-:Y:S02]  /*4840*/  USEL UR5, UR15, UR8, !UP0 ;  /* 0x000000080f057287 */ /* 0x000fe4000c000000 */
[----:B------:R-:W-:Y:S02]  /*4850*/  UIMAD UR8, UR39, UR7, URZ ;  /* 0x00000007270872a4 */ /* 0x000fe4000f8e02ff */
[----:B------:R-:W-:Y:S03]  /*4860*/  UISETP.GE.AND UP0, UPT, UR6, UR4, UPT ;  /* 0x000000040600728c */ /* 0x000fe6000bf06270 */
[----:B------:R-:W-:Y:S01]  /*4870*/  UMOV UR4, UR11 ;  /* 0x0000000b00047c82 */ /* 0x000fe20008000000 */
[----:B------:R-:W-:Y:S02]  /*4880*/  UISETP.GE.OR UP0, UPT, UR5, UR8, UP0 ;  /* 0x000000080500728c */ /* 0x000fe40008706670 */
[----:B------:R-:W-:Y:S02]  /*4890*/  USHF.R.U32.HI UR4, URZ, UR17, UR4 ;  /* 0x00000011ff047299 */ /* 0x000fe40008011604 */
[----:B------:R-:W-:Y:S02]  /*48a0*/  UIMAD.WIDE.U32 UR8, UR5, UR16, URZ ;  /* 0x00000010050872a5 */ /* 0x000fe4000f8e00ff */
[----:B------:R-:W-:Y:S04]  /*48b0*/  USEL UR10, UR6, UR4, !UP1 ;  /* 0x00000004060a7287 */ /* 0x000fe8000c800000 */
[----:B------:R-:W-:Y:S01]  /*48c0*/  UIADD3 UR11, UPT, UPT, -UR10, URZ, URZ ;  /* 0x000000ff0a0b7290 */ /* 0x000fe2000fffe1ff */
[----:B------:R-:W-:Y:S02]  /*48d0*/  @!UP0 UMOV UR4, UR9 ;  /* 0x0000000900048c82 */ /* 0x000fe40008000000 */
[----:B------:R-:W-:Y:S02]  /*48e0*/  @!UP0 USHF.R.U32.HI UR4, URZ, UR17, UR4 ;  /* 0x00000011ff048299 */ /* 0x000fe40008011604 */
[----:B------:R-:W-:Y:S02]  /*48f0*/  UIMAD UR8, UR39, UR11, UR6 ;  /* 0x0000000b270872a4 */ /* 0x000fe4000f8e0206 */
[----:B------:R-:W-:Y:S02]  /*4900*/  @!UP0 USEL UR4, UR5, UR4, !UP1 ;  /* 0x0000000405048287 */ /* 0x000fe4000c800000 */
[----:B------:R-:W-:Y:S02]  /*4910*/  UISETP.NE.AND UP1, UPT, UR22, URZ, UPT ;  /* 0x000000ff1600728c */ /* 0x000fe4000bf25270 */
[----:B------:R-:W-:Y:S02]  /*4920*/  @!UP0 UIMAD UR8, UR7, UR8, UR4 ;  /* 0x00000008070882a4 */ /* 0x000fe4000f8e0204 */
[----:B------:R-:W-:Y:S02]  /*4930*/  @!UP0 UIADD3 UR9, UPT, UPT, UR10, -UR4, URZ ;  /* 0x800000040a098290 */ /* 0x000fe4000fffe0ff */
[----:B------:R-:W-:Y:S02]  /*4940*/  UIADD3 UR4, UPT, UPT, -UR5, URZ, URZ ;  /* 0x000000ff05047290 */ /* 0x000fe4000fffe1ff */
[----:B------:R-:W-:Y:S02]  /*4950*/  UIADD3 UR7, UPT, UPT, -UR6, URZ, URZ ;  /* 0x000000ff06077290 */ /* 0x000fe4000fffe1ff */
[----:B------:R-:W-:Y:S02]  /*4960*/  @!UP0 UIMAD UR6, UR9, UR39, UR5 ;  /* 0x00000027090682a4 */ /* 0x000fe4000f8e0205 */
[----:B------:R-:W-:Y:S02]  /*4970*/  UIMAD UR15, UR18, UR4, UR15 ;  /* 0x00000004120f72a4 */ /* 0x000fe4000f8e020f */
[----:B------:R-:W-:Y:S01]  /*4980*/  UIMAD UR4, UR34, UR7, UR14 ;  /* 0x00000007220472a4 */ /* 0x000fe2000f8e020e */
[----:B------:R-:W-:Y:S02]  /*4990*/  @!UP0 UMOV UR5, UR8 ;  /* 0x0000000800058c82 */ /* 0x000fe40008000000 */
[----:B------:R-:W-:Y:S02]  /*49a0*/  UIMAD UR15, UR5, UR18, UR15 ;  /* 0x00000012050f72a4 */ /* 0x000fe4000f8e020f */
[----:B------:R-:W-:Y:S11]  /*49b0*/  UIMAD UR14, UR6, UR34, UR4 ;  /* 0x00000022060e72a4 */ /* 0x000ff6000f8e0204 */
[----:B------:R-:W-:Y:S01]  /*49c0*/  @!UPT UIADD3 URZ, UPT, UPT, URZ, URZ, URZ ;  /* 0x000000fffffff290 */ /* 0x000fe2000fffe0ff */
.L_x_77:
[----:B------:R-:W2:Y:S01]  /*49d0*/  @!UP3 LDCU.128 UR20, c[0x0][0xb10] ;  /* 0x00016200ff14b7ac */ /* 0x000ea20008000c00 */
[----:B------:R-:W-:Y:S04]  /*49e0*/  ISETP.NE.U32.AND P1, PT, RZ, UR28, PT ;  /* 0x0000001cff007c0c */ /* 0x000fe8000bf25070 */
[----:B------:R-:W-:Y:S01]  /*49f0*/  ISETP.NE.AND.EX P1, PT, RZ, UR29, PT, P1 ;  /* 0x0000001dff007c0c */ /* 0x000fe2000bf25310 */
[----:B------:R-:W4:Y:S01]  /*4a00*/  @!UP3 LDCU UR5, c[0x0][0xb0c] ;  /* 0x00016180ff05b7ac */ /* 0x000f220008000800 */
[----:B------:R-:W-:Y:S02]  /*4a10*/  USHF.L.U32 UR10, UR26, 0x6, URZ ;  /* 0x000000061a0a7899 */ /* 0x000fe400080006ff */
[----:B--2---:R-:W-:Y:S07]  /*4a20*/  UIMAD.WIDE.U32 UR6, UR15, UR20, URZ ;  /* 0x000000140f0672a5 */ /* 0x004fee000f8e00ff */
[----:B------:R-:W-:Y:S01]  /*4a30*/  @!UP3 UMOV UR4, UR7 ;  /* 0x000000070004bc82 */ /* 0x000fe20008000000 */
[----:B----4-:R-:W-:Y:S02]  /*4a40*/  @!UP3 UISETP.NE.AND UP0, UPT, UR5, 0x1, UPT ;  /* 0x000000010500b88c */ /* 0x010fe4000bf05270 */
[----:B------:R-:W-:Y:S02]  /*4a50*/  @!UP3 USHF.R.U32.HI UR4, URZ, UR21, UR4 ;  /* 0x00000015ff04b299 */ /* 0x000fe40008011604 */
[----:B------:R-:W-:Y:S02]  /*4a60*/  UIMAD.WIDE.U32 UR6, UR14, UR23, URZ ;  /* 0x000000170e0672a5 */ /* 0x000fe4000f8e00ff */
[----:B------:R-:W-:Y:S02]  /*4a70*/  @!UP3 USEL UR8, UR15, UR4, !UP0 ;  /* 0x000000040f08b287 */ /* 0x000fe4000c000000 */
[----:B------:R-:W-:Y:S03]  /*4a80*/  @!UP3 UISETP.NE.AND UP0, UPT, UR22, 0x1, UPT ;  /* 0x000000011600b88c */ /* 0x000fe6000bf05270 */
[----:B------:R-:W-:Y:S02]  /*4a90*/  @!UP3 UMOV UR6, UR7 ;  /* 0x000000070006bc82 */ /* 0x000fe40008000000 */
[----:B------:R-:W2:Y:S02]  /*4aa0*/  @!UP3 LDCU UR4, c[0x0][0xb20] ;  /* 0x00016400ff04b7ac */ /* 0x000ea40008000800 */
[----:B--2---:R-:W-:Y:S04]  /*4ab0*/  @!UP3 USHF.R.U32.HI UR6, URZ, UR4, UR6 ;  /* 0x00000004ff06b299 */ /* 0x004fe80008011606 */
[----:B------:R-:W-:Y:S04]  /*4ac0*/  @!UP3 USEL UR6, UR14, UR6, !UP0 ;  /* 0x000000060e06b287 */ /* 0x000fe8000c000000 */
[----:B------:R-:W-:Y:S02]  /*4ad0*/  @!UP3 UIADD3 UR4, UPT, UPT, -UR8, UR6, URZ ;  /* 0x000000060804b290 */ /* 0x000fe4000fffe1ff */
[----:B------:R-:W-:Y:S02]  /*4ae0*/  @!UP3 UIADD3 UR6, UPT, UPT, UR8, -UR6, URZ ;  /* 0x800000060806b290 */ /* 0x000fe4000fffe0ff */
[----:B------:R-:W-:Y:S02]  /*4af0*/  @!UP3 UIMAD UR15, UR4, UR5, UR15 ;  /* 0x00000005040fb2a4 */ /* 0x000fe4000f8e020f */
[----:B------:R-:W-:Y:S01]  /*4b00*/  @!UP3 UIMAD UR14, UR6, UR22, UR14 ;  /* 0x00000016060eb2a4 */ /* 0x000fe2000f8e020e */
[----:B------:R-:W-:Y:S11]  /*4b10*/  BRA.U UP4, `(.L_x_78) ;  /* 0x0000000104107547 */ /* 0x000ff6000b800000 */
[----:B------:R-:W-:Y:S04]  /*4b20*/  MOV R0, UR45 ;  /* 0x0000002d00007c02 */ /* 0x000fe80008000f00 */
[----:B------:R-:W-:Y:S04]  /*4b30*/  SHF.L.U32 R13, R0, 0x1f, RZ ;  /* 0x0000001f000d7819 */ /* 0x000fe800000006ff */
[----:B------:R-:W2:Y:S02]  /*4b40*/  SYNCS.PHASECHK.TRANS64.TRYWAIT P2, [UR24+0xf8], R13 ;  /* 0x0000f80dff0075a7 */ /* 0x000ea40008041118 */
[----:B--2---:R-:W-:Y:S05]  /*4b50*/  @!P2 BRA `(.L_x_79) ;  /* 0x0000003800fca947 */ /* 0x004fea0003800000 */
.L_x_78:
[----:B------:R-:W-:Y:S05]  /*4b60*/  BRA.U !UP6, `(.L_x_80) ;  /* 0x000000010e387547 */ /* 0x000fea000b800000 */
[----:B------:R-:W-:Y:S01]  /*4b70*/  UPLOP3.LUT UP1, UPT, UPT, UPT, UP5, 0x80, 0x8 ;  /* 0x000000000008789c */ /* 0x000fe20003f2f050 */
[----:B--2---:R-:W-:Y:S01]  /*4b80*/  HFMA2 R0, -RZ, RZ, 0, 5.9604644775390625e-08 ;  /* 0x00000001ff007431 */ /* 0x004fe200000001ff */
[----:B------:R-:W2:Y:S01]  /*4b90*/  LDCU.64 UR8, c[0x0][0x358] ;  /* 0x00006b00ff0877ac */ /* 0x000ea20008000a00 */
[----:B------:R-:W-:Y:S03]  /*4ba0*/  IMAD.MOV.U32 R60, RZ, RZ, 0x1 ;  /* 0x00000001ff3c7424 */ /* 0x000fe600078e00ff */
[----:B------:R-:W-:Y:S05]  /*4bb0*/  PLOP3.LUT P2, PT, PT, PT, UP1, 0x80, 0x8 ;  /* 0x000000000008781c */ /* 0x000fea0003f4f018 */
[----:B------:R-:W4:Y:S01]  /*4bc0*/  @UP1 LDCU.64 UR4, c[0x0][0x888] ;  /* 0x00011100ff0417ac */ /* 0x000f220008000a00 */
[----:B------:R-:W-:Y:S07]  /*4bd0*/  @UP1 UIMAD UR6, UR52, UR28, URZ ;  /* 0x0000001c340612a4 */ /* 0x000fee000f8e02ff */
[----:B------:R-:W-:Y:S01]  /*4be0*/  @!P2 PRMT R60, R0, 0x7610, R60 ;  /* 0x00007610003ca816 */ /* 0x000fe2000000003c */
[----:B----4-:R-:W-:Y:S06]  /*4bf0*/  @UP1 UIMAD.WIDE UR4, UR6, 0x4, UR4 ;  /* 0x00000004060418a5 */ /* 0x010fec000f8e0204 */
[----:B------:R-:W-:Y:S01]  /*4c00*/  IMAD.U32 R12, RZ, RZ, UR4 ;  /* 0x00000004ff0c7e24 */ /* 0x000fe2000f8e00ff */
[----:B------:R-:W-:Y:S04]  /*4c10*/  MOV R13, UR5 ;  /* 0x00000005000d7c02 */ /* 0x000fe80008000f00 */
[----:B------:R-:W4:Y:S01]  /*4c20*/  @!UP1 LDCU UR4, c[0x0][0x880] ;  /* 0x00011000ff0497ac */ /* 0x000f220008000800 */
[----:B--2--5:R2:W5:Y:S02]  /*4c30*/  @P2 LDG.E R27, desc[UR8][R12.64] ;  /* 0x000000080c1b2981 */ /* 0x024564000c1e1900 */
[----:B--2-4-:R-:W-:Y:S07]  /*4c40*/  @!P2 IMAD.U32 R27, RZ, RZ, UR4 ;  /* 0x00000004ff1bae24 */ /* 0x014fee000f8e00ff */
.L_x_80:
[----:B-----5:R-:W-:Y:S01]  /*4c50*/  @!P1 FSETP.EQ.AND P3, PT, R27, RZ, PT ;  /* 0x000000ff1b00920b */ /* 0x020fe20003f62000 */
[----:B------:R-:W-:Y:S01]  /*4c60*/  @!UPT UIADD3 URZ, UPT, UPT, URZ, URZ, URZ ;  /* 0x000000fffffff290 */ /* 0x000fe2000fffe0ff */
[----:B------:R-:W-:Y:S11]  /*4c70*/  @!P1 BRA `(.L_x_81) ;  /* 0x0000000000149947 */ /* 0x000ff60003800000 */
[----:B------:R-:W-:Y:S02]  /*4c80*/  LOP3.LUT P1, RZ, R60, 0xff, RZ, 0xc0, !PT ;  /* 0x000000ff3cff7812 */ /* 0x000fe4000782c0ff */
[----:B------:R-:W-:Y:S04]  /*4c90*/  PLOP3.LUT P3, PT, PT, PT, UP1, 0x80, 0x8 ;  /* 0x000000000008781c */ /* 0x000fe80003f6f018 */
[----:B------:R-:W-:Y:S07]  /*4ca0*/  PLOP3.LUT P3, PT, P3, PT, PT, 0x8, 0x80 ;  /* 0x000000000080781c */ /* 0x000fee0001f6e170 */
[----:B------:R-:W-:Y:S11]  /*4cb0*/  @P1 FSETP.EQ.AND P3, PT, R27, RZ, PT ;  /* 0x000000ff1b00120b */ /* 0x000ff60003f62000 */
[----:B------:R-:W-:Y:S02]  /*4cc0*/  @!UPT UIADD3 URZ, UPT, UPT, URZ, URZ, URZ ;  /* 0x000000fffffff290 */ /* 0x000fe4000fffe0ff */
.L_x_81:
[----:B------:R-:W-:Y:S01]  /*4cd0*/  ULEA UR4, UR25, UR24, 0x3 ;  /* 0x0000001819047291 */ /* 0x000fe2000f8e18ff */
[----:B--2---:R-:W-:Y:S01]  /*4ce0*/  SHF.L.U32 R13, R9, 0x1f, RZ ;  /* 0x0000001f090d7819 */ /* 0x004fe200000006ff */
[----:B------:R-:W-:Y:S02]  /*4cf0*/  USHF.L.U32 UR11, UR51, 0x6, URZ ;  /* 0x00000006330b7899 */ /* 0x000fe400080006ff */
[----:B------:R-:W-:Y:S02]  /*4d00*/  UISETP.NE.AND UP0, UPT, UR40, 0x1, UPT ;  /* 0x000000012800788c */ /* 0x000fe4000bf05270 */
[----:B------:R-:W-:Y:S01]  /*4d10*/  UIMAD.WIDE.U32 UR6, UR11, UR41, URZ ;  /* 0x000000290b0672a5 */ /* 0x000fe2000f8e00ff */
[----:B------:R-:W-:Y:S02]  /*4d20*/  ELECT P2, URZ, PT ;  /* 0x0000000000ff782f */ /* 0x000fe40003840000 */
[----:B------:R-:W2:Y:S02]  /*4d30*/  SYNCS.PHASECHK.TRANS64.TRYWAIT P1, [UR4+0xd8], R13 ;  /* 0x0000d80dff0075a7 */ /* 0x000ea40008021104 */
[----:B------:R-:W-:Y:S02]  /*4d40*/  PLOP3.LUT P2, PT, P3, P2, PT, 0xf2, 0x2f ;  /* 0x00000000002f781c */ /* 0x000fe40001f45e72 */
[----:B------:R-:W-:Y:S02]  /*4d50*/  UMOV UR5, UR7 ;  /* 0x0000000700057c82 */ /* 0x000fe40008000000 */
[----:B------:R-:W-:Y:S04]  /*4d60*/  USHF.R.U32.HI UR5, URZ, UR42, UR5 ;  /* 0x0000002aff057299 */ /* 0x000fe80008011605 */
[----:B------:R-:W-:Y:S02]  /*4d70*/  USEL UR12, UR11, UR5, !UP0 ;  /* 0x000000050b0c7287 */ /* 0x000fe4000c000000 */
[----:B------:R-:W-:Y:S02]  /*4d80*/  UISETP.NE.AND UP0, UPT, UR43, 0x1, UPT ;  /* 0x000000012b00788c */ /* 0x000fe4000bf05270 */
[----:B---3--:R-:W-:Y:S07]  /*4d90*/  UIMAD.WIDE.U32 UR6, UR12, UR30, URZ ;  /* 0x0000001e0c0672a5 */ /* 0x008fee000f8e00ff */
[----:B------:R-:W-:Y:S02]  /*4da0*/  UMOV UR5, UR7 ;  /* 0x0000000700057c82 */ /* 0x000fe40008000000 */
[----:B------:R-:W-:Y:S04]  /*4db0*/  USHF.R.U32.HI UR5, URZ, UR31, UR5 ;  /* 0x0000001fff057299 */ /* 0x000fe80008011605 */
[----:B------:R-:W-:Y:S02]  /*4dc0*/  USEL UR13, UR12, UR5, !UP0 ;  /* 0x000000050c0d7287 */ /* 0x000fe4000c000000 */
[----:B------:R-:W-:Y:S02]  /*4dd0*/  UIADD3 UR5, UPT, UPT, -UR12, URZ, URZ ;  /* 0x000000ff0c057290 */ /* 0x000fe4000fffe1ff */
[----:B------:R-:W-:Y:S02]  /*4de0*/  UIADD3 UR6, UPT, UPT, -UR13, URZ, URZ ;  /* 0x000000ff0d067290 */ /* 0x000fe4000fffe1ff */
[----:B------:R-:W-:Y:S02]  /*4df0*/  UIMAD UR11, UR40, UR5, UR11 ;  /* 0x00000005280b72a4 */ /* 0x000fe4000f8e020b */
[----:B------:R-:W-:Y:S01]  /*4e00*/  UIMAD UR12, UR43, UR6, UR12 ;  /* 0x000000062b0c72a4 */ /* 0x000fe2000f8e020c */
[----:B--2---:R-:W-:Y:S11]  /*4e10*/  @!P1 BRA `(.L_x_82) ;  /* 0x0000003800649947 */ /* 0x004ff60003800000 */
.L_x_166:
[----:B------:R-:W3:Y:S01]  /*4e20*/  S2UR UR23, SR_CgaCtaId ;  /* 0x00000000001779c3 */ /* 0x000ee20000008800 */
[----:B------:R-:W-:Y:S01]  /*4e30*/  VOTEU.ALL UP0, P2 ;  /* 0x0000000000ff7886 */ /* 0x000fe20001000000 */
[----:B------:R-:W-:Y:S01]  /*4e40*/  @!P2 IADD3 R2, P1, PT, R10, 0x580, RZ ;  /* 0x000005800a02a810 */ /* 0x000fe20007f3e0ff */
[----:B------:R-:W-:Y:S01]  /*4e50*/  UIADD3 UR9, UPT, UPT, UR4, 0xc0, URZ ;  /* 0x000000c004097890 */ /* 0x000fe2000fffe0ff */
[----:B------:R-:W-:Y:S02]  /*4e60*/  @P0 SHF.R.U32.HI R4, RZ, 0x10, R5 ;  /* 0x00000010ff040819 */ /* 0x000fe40000011605 */
[----:B------:R-:W-:Y:S01]  /*4e70*/  @!UP0 ULEA UR5, UR25, UR24, 0xd ;  /* 0x0000001819058291 */ /* 0x000fe2000f8e68ff */
[----:B--2---:R-:W-:Y:S01]  /*4e80*/  @!P2 IMAD.X R0, RZ, RZ, R11, P1 ;  /* 0x000000ffff00a224 */ /* 0x004fe200008e060b */
[----:B------:R-:W-:Y:S01]  /*4e90*/  @!P2 R2UR UR7, R2 ;  /* 0x000000000207a2ca */ /* 0x000fe200000e0000 */
[----:B------:R-:W-:Y:S01]  /*4ea0*/  @!UP0 UPRMT UR6, URZ, 0x40, URZ ;  /* 0x00000040ff068896 */ /* 0x000fe200080000ff */
[----:B------:R-:W-:Y:S01]  /*4eb0*/  @P0 R2UR UR52, R4 ;  /* 0x00000000043402ca */ /* 0x000fe200000e0000 */
[----:B------:R-:W-:Y:S02]  /*4ec0*/  @!UP0 UIADD3 UR8, UPT, UPT, UR5, 0x400, URZ ;  /* 0x0000040005088890 */ /* 0x000fe4000fffe0ff */
[----:B------:R-:W-:Y:S01]  /*4ed0*/  @!P2 R2UR UR5, R0 ;  /* 0x000000000005a2ca */ /* 0x000fe200000e0000 */
[----:B------:R-:W-:Y:S01]  /*4ee0*/  @!UP0 UPRMT UR19, UR6, 0x5410, URZ ;  /* 0x0000541006138896 */ /* 0x000fe200080000ff */
[----:B------:R-:W-:Y:S01]  /*4ef0*/  @!P2 IMAD.MOV.U32 R0, RZ, RZ, 0x2000 ;  /* 0x00002000ff00a424 */ /* 0x000fe200078e00ff */
[----:B------:R-:W-:Y:S04]  /*4f00*/  UIADD3 UR6, UPT, UPT, UR25, 0x1, URZ ;  /* 0x0000000119067890 */ /* 0x000fe8000fffe0ff */
[----:B------:R-:W-:Y:S01]  /*4f10*/  UISETP.NE.AND UP0, UPT, UR6, 0x3, UPT ;  /* 0x000000030600788c */ /* 0x000fe2000bf05270 */
[----:B------:R-:W-:Y:S03]  /*4f20*/  IMAD.U32 R14, RZ, RZ, UR7 ;  /* 0x00000007ff0e7e24 */ /* 0x000fe6000f8e00ff */
[----:B------:R-:W-:Y:S02]  /*4f30*/  USEL UR6, UR6, URZ, UP0 ;  /* 0x000000ff06067287 */ /* 0x000fe40008000000 */
[----:B------:R-:W-:Y:S01]  /*4f40*/  IMAD.U32 R15, RZ, RZ, UR5 ;  /* 0x00000005ff0f7e24 */ /* 0x000fe2000f8e00ff */
[----:B------:R-:W-:Y:S01]  /*4f50*/  @!P2 R2UR UR20, R14 ;  /* 0x000000000e14a2ca */ /* 0x000fe200000e0000 */
[----:B------:R-:W-:Y:S02]  /*4f60*/  USEL UR22, URZ, 0x1, UP0 ;  /* 0x00000001ff167887 */ /* 0x000fe40008000000 */
[----:B------:R-:W-:Y:S01]  /*4f70*/  VOTEU.ALL UP0, P2 ;  /* 0x0000000000ff7886 */ /* 0x000fe20001000000 */
[----:B------:R-:W-:Y:S01]  /*4f80*/  @!P2 R2UR UR21, R15 ;  /* 0x000000000f15a2ca */ /* 0x000fe200000e0000 */
[----:B---3--:R-:W-:Y:S02]  /*4f90*/  UPRMT UR7, UR23, 0x654, UR9 ;  /* 0x0000065417077896 */ /* 0x008fe40008000009 */
[----:B------:R-:W-:Y:S01]  /*4fa0*/  ULEA UR5, UR6, UR24, 0x3 ;  /* 0x0000001806057291 */ /* 0x000fe2000f8e18ff */
[----:B------:R-:W-:Y:S04]  /*4fb0*/  LOP3.LUT R9, R9, UR22, RZ, 0x3c, !PT ;  /* 0x0000001609097c12 */ /* 0x000fe8000f8e3cff */
[----:B------:R-:W-:Y:S05]  /*4fc0*/  SHF.L.U32 R12, R9, 0x1f, RZ ;  /* 0x0000001f090c7819 */ /* 0x000fea00000006ff */
[----:B------:R2:W-:Y:S01]  /*4fd0*/  @!UP0 UTMALDG.4D.IM2COL [UR8], [UR20], UR19 ;  /* 0x00000008140083b4 */ /* 0x0005e20008058013 */
[----:B------:R2:W-:Y:S01]  /*4fe0*/  @!P2 SYNCS.ARRIVE.TRANS64.RED.A0TR RZ, [UR4+0xc0], R0 ;  /* 0x0000c000ffffa9a7 */ /* 0x0005e20008300404 */
[----:B------:R-:W-:Y:S01]  /*4ff0*/  SYNCS.ARRIVE.TRANS64.RED.A1T0 RZ, [UR7], RZ ;  /* 0x000000ffffff79a7 */ /* 0x000fe20008100407 */
[----:B------:R-:W3:Y:S02]  /*5000*/  SYNCS.PHASECHK.TRANS64.TRYWAIT P1, [UR5+0xd8], R12 ;  /* 0x0000d80cff0075a7 */ /* 0x000ee40008021105 */
[----:B--23--:R-:W-:Y:S05]  /*5010*/  @!P1 BRA `(.L_x_83) ;  /* 0x0000003400fc9947 */ /* 0x00cfea0003800000 */
.L_x_168:
[----:B------:R-:W3:Y:S01]  /*5020*/  S2UR UR23, SR_CgaCtaId ;  /* 0x00000000001779c3 */ /* 0x000ee20000008800 */
[----:B------:R-:W-:Y:S01]  /*5030*/  UIADD3 UR9, UPT, UPT, UR5, 0xc0, URZ ;  /* 0x000000c005097890 */ /* 0x000fe2000fffe0ff */
[----:B------:R-:W-:Y:S01]  /*5040*/  @!P2 IADD3 R2, P0, PT, R10, 0x580, RZ ;  /* 0x000005800a02a810 */ /* 0x000fe20007f1e0ff */
[----:B------:R-:W-:Y:S01]  /*5050*/  UPLOP3.LUT UP4, UPT, UPT, UPT, UPT, 0x80, 0x8 ;  /* 0x000000000008789c */ /* 0x000fe20003f8f070 */
[----:B------:R-:W-:Y:S01]  /*5060*/  R2UR UR22, R66 ;  /* 0x00000000421672ca */ /* 0x000fe200000e0000 */
[----:B------:R-:W-:Y:S01]  /*5070*/  VOTEU.ALL UP0, P2 ;  /* 0x0000000000ff7886 */ /* 0x000fe20001000000 */
[----:B------:R-:W-:Y:S01]  /*5080*/  R2UR UR21, R67 ;  /* 0x00000000431572ca */ /* 0x000fe200000e0000 */
[----:B------:R-:W-:Y:S01]  /*5090*/  @!P2 IMAD.X R0, RZ, RZ, R11, P0 ;  /* 0x000000ffff00a224 */ /* 0x000fe200000e060b */
[----:B------:R-:W-:Y:S02]  /*50a0*/  LOP3.LUT R8, R8, 0x1, RZ, 0x3c, !PT ;  /* 0x0000000108087812 */ /* 0x000fe400078e3cff */
[----:B------:R-:W-:Y:S02]  /*50b0*/  @!UP0 UPRMT UR7, URZ, 0x40, URZ ;  /* 0x00000040ff078896 */ /* 0x000fe400080000ff */
[----:B------:R-:W-:Y:S02]  /*50c0*/  @!UP0 ULEA UR4, UR6, UR24, 0xd ;  /* 0x0000001806048291 */ /* 0x000fe4000f8e68ff */
[----:B------:R-:W-:Y:S02]  /*50d0*/  UIADD3 UR6, UPT, UPT, UR6, 0x1, URZ ;  /* 0x0000000106067890 */ /* 0x000fe4000fffe0ff */
[----:B------:R-:W-:Y:S02]  /*50e0*/  @!UP0 UIADD3 UR10, UPT, UPT, UR10, 0x20, URZ ;  /* 0x000000200a0a8890 */ /* 0x000fe4000fffe0ff */
[----:B------:R-:W-:Y:S01]  /*50f0*/  @!UP0 UIADD3 UR8, UPT, UPT, UR4, 0x400, URZ ;  /* 0x0000040004088890 */ /* 0x000fe2000fffe0ff */
[----:B------:R-:W-:Y:S01]  /*5100*/  @!P2 R2UR UR4, R0 ;  /* 0x000000000004a2ca */ /* 0x000fe200000e0000 */
[----:B------:R-:W-:Y:S02]  /*5110*/  @!UP0 UPRMT UR19, UR7, 0x5410, URZ ;  /* 0x0000541007138896 */ /* 0x000fe400080000ff */
[----:B------:R-:W-:Y:S02]  /*5120*/  UISETP.NE.AND UP0, UPT, UR6, 0x3, UPT ;  /* 0x000000030600788c */ /* 0x000fe4000bf05270 */
[----:B------:R-:W-:Y:S02]  /*5130*/  UIADD3 UR26, UPT, UPT, UR14, UR22, URZ ;  /* 0x000000160e1a7290 */ /* 0x000fe4000fffe0ff */
[----:B------:R-:W-:Y:S01]  /*5140*/  USEL UR25, UR6, URZ, UP0 ;  /* 0x000000ff06197287 */ /* 0x000fe20008000000 */
[----:B------:R-:W-:Y:S01]  /*5150*/  @!P2 R2UR UR6, R2 ;  /* 0x000000000206a2ca */ /* 0x000fe200000e0000 */
[----:B------:R-:W-:Y:S02]  /*5160*/  USEL UR20, URZ, 0x1, UP0 ;  /* 0x00000001ff147887 */ /* 0x000fe40008000000 */
[----:B------:R-:W-:Y:S01]  /*5170*/  VOTEU.ALL UP0, P2 ;  /* 0x0000000000ff7886 */ /* 0x000fe20001000000 */
[----:B------:R-:W-:Y:S01]  /*5180*/  UIADD3 UR51, UPT, UPT, UR15, UR21, URZ ;  /* 0x000000150f337290 */ /* 0x000fe2000fffe0ff */
[----:B--2---:R-:W-:Y:S01]  /*5190*/  IMAD.U32 R5, RZ, RZ, UR4 ;  /* 0x00000004ff057e24 */ /* 0x004fe2000f8e00ff */
[----:B---3--:R-:W-:Y:S01]  /*51a0*/  UPRMT UR4, UR23, 0x654, UR9 ;  /* 0x0000065417047896 */ /* 0x008fe20008000009 */
[----:B------:R-:W-:Y:S03]  /*51b0*/  LOP3.LUT R9, R9, UR20, RZ, 0x3c, !PT ;  /* 0x0000001409097c12 */ /* 0x000fe6000f8e3cff */
[----:B------:R-:W-:Y:S03]  /*51c0*/  @!P2 R2UR UR7, R5 ;  /* 0x000000000507a2ca */ /* 0x000fe600000e0000 */
[----:B------:R-:W-:Y:S05]  /*51d0*/  IMAD.U32 R4, RZ, RZ, UR6 ;  /* 0x00000006ff047e24 */ /* 0x000fea000f8e00ff */
[----:B------:R-:W-:Y:S11]  /*51e0*/  @!P2 R2UR UR6, R4 ;  /* 0x000000000406a2ca */ /* 0x000ff600000e0000 */
[----:B------:R-:W-:Y:S02]  /*51f0*/  @!UPT UIADD3 URZ, UPT, UPT, URZ, URZ, URZ ;  /* 0x000000fffffff290 */ /* 0x000fe4000fffe0ff */
[----:B------:R2:W-:Y:S01]  /*5200*/  @!UP0 UTMALDG.4D.IM2COL [UR8], [UR6], UR19 ;  /* 0x00000008060083b4 */ /* 0x0005e20008058013 */
[----:B------:R2:W-:Y:S01]  /*5210*/  @!P2 SYNCS.ARRIVE.TRANS64.RED.A0TR RZ, [UR5+0xc0], R3 ;  /* 0x0000c003ffffa9a7 */ /* 0x0005e20008300405 */
[----:B------:R-:W-:Y:S01]  /*5220*/  SYNCS.ARRIVE.TRANS64.RED.A1T0 RZ, [UR4], RZ ;  /* 0x000000ffffff79a7 */ /* 0x000fe20008100404 */
[----:B------:R-:W-:Y:S05]  /*5230*/  BRA.U UP2, `(.L_x_84) ;  /* 0xfffffff102c47547 */ /* 0x000fea000b83ffff */
[----:B------:R-:W-:Y:S01]  /*5240*/  UIADD3 UR24, UPT, UPT, UR24, 0xd8, URZ ;  /* 0x000000d818187890 */ /* 0x000fe2000fffe0ff */
[----:B--2---:R-:W-:-:S03]  /*5250*/  SHF.L.U32 R3, R9, 0x1f, RZ ;  /* 0x0000001f09037819 */ /* 0x004fc600000006ff */
[----:B------:R-:W-:-:S09]  /*5260*/  ULEA UR4, UR25, UR24, 0x3 ;  /* 0x0000001819047291 */ /* 0x000fd2000f8e18ff */
[----:B------:R-:W2:Y:S02]  /*5270*/  SYNCS.PHASECHK.TRANS64.TRYWAIT P0, [UR4], R3 ;  /* 0x00000003ff0075a7 */ /* 0x000ea40008001104 */
[----:B--2---:R-:W-:Y:S05]  /*5280*/  @!P0 BRA `(.L_x_85) ;  /* 0x0000003400788947 */ /* 0x004fea0003800000 */
.L_x_170:
[----:B------:R-:W-:-:S04]  /*5290*/  UIADD3 UR4, UPT, UPT, UR25, 0x1, URZ ;  /* 0x0000000119047890 */ /* 0x000fc8000fffe0ff */
[----:B------:R-:W-:-:S04]  /*52a0*/  UISETP.NE.AND UP0, UPT, UR4, 0x3, UPT ;  /* 0x000000030400788c */ /* 0x000fc8000bf05270 */
[----:B------:R-:W-:Y:S02]  /*52b0*/  USEL UR6, URZ, 0x1, UP0 ;  /* 0x00000001ff067887 */ /* 0x000fe40008000000 */
[----:B------:R-:W-:-:S04]  /*52c0*/  USEL UR4, UR4, URZ, UP0 ;  /* 0x000000ff04047287 */ /* 0x000fc80008000000 */
[----:B------:R-:W-:Y:S01]  /*52d0*/  ULEA UR5, UR4, UR24, 0x3 ;  /* 0x0000001804057291 */ /* 0x000fe2000f8e18ff */
[----:B------:R-:W-:-:S04]  /*52e0*/  LOP3.LUT R9, R9, UR6, RZ, 0x3c, !PT ;  /* 0x0000000609097c12 */ /* 0x000fc8000f8e3cff */
[----:B--2---:R-:W-:-:S04]  /*52f0*/  SHF.L.U32 R3, R9, 0x1f, RZ ;  /* 0x0000001f09037819 */ /* 0x004fc800000006ff */
[----:B------:R-:W2:Y:S02]  /*5300*/  SYNCS.PHASECHK.TRANS64.TRYWAIT P0, [UR5], R3 ;  /* 0x00000003ff0075a7 */ /* 0x000ea40008001105 */
[----:B--2---:R-:W-:Y:S05]  /*5310*/  @!P0 BRA `(.L_x_86) ;  /* 0x00000034006c8947 */ /* 0x004fea0003800000 */
.L_x_172:
[----:B------:R-:W-:-:S04]  /*5320*/  UIADD3 UR4, UPT, UPT, UR4, 0x1, URZ ;  /* 0x0000000104047890 */ /* 0x000fc8000fffe0ff */
[----:B------:R-:W-:-:S04]  /*5330*/  UISETP.NE.AND UP0, UPT, UR4, 0x3, UPT ;  /* 0x000000030400788c */ /* 0x000fc8000bf05270 */
[----:B------:R-:W-:Y:S02]  /*5340*/  USEL UR5, URZ, 0x1, UP0 ;  /* 0x00000001ff057887 */ /* 0x000fe40008000000 */
[----:B------:R-:W-:-:S04]  /*5350*/  USEL UR4, UR4, URZ, UP0 ;  /* 0x000000ff04047287 */ /* 0x000fc80008000000 */
[----:B------:R-:W-:Y:S01]  /*5360*/  ULEA UR4, UR4, UR24, 0x3 ;  /* 0x0000001804047291 */ /* 0x000fe2000f8e18ff */
[----:B--2---:R-:W-:-:S04]  /*5370*/  LOP3.LUT R3, R9, UR5, RZ, 0x3c, !PT ;  /* 0x0000000509037c12 */ /* 0x004fc8000f8e3cff */
[----:B------:R-:W-:Y:S01]  /*5380*/  SHF.L.U32 R3, R3, 0x1f, RZ ;  /* 0x0000001f03037819 */ /* 0x000fe200000006ff */
[----:B------:R-:W-:-:S07]  /*5390*/  IMAD.U32 R0, RZ, RZ, UR4 ;  /* 0x00000004ff007e24 */ /* 0x000fce000f8e00ff */
.L_x_87:
[----:B--2---:R2:W3:Y:S02]  /*53a0*/  SYNCS.PHASECHK.TRANS64.TRYWAIT P0, [R0+URZ], R3 ;  /* 0x00000003000075a7 */ /* 0x0044e400080011ff */
[----:B---3--:R-:W-:Y:S05]  /*53b0*/  @!P0 NANOSLEEP.SYNCS 0x989680 ;  /* 0x009896800000895d */ /* 0x008fea0003900000 */
[----:B------:R-:W3:Y:S02]  /*53c0*/  @!P0 SYNCS.PHASECHK.TRANS64 P0, [R0+URZ], R3 ;  /* 0x00000003000085a7 */ /* 0x000ee400080010ff */
[----:B-1-3--:R-:W-:Y:S05]  /*53d0*/  @P0 EXIT ;  /* 0x000000000000094d */ /* 0x00afea0003800000 */
[----:B------:R-:W-:Y:S05]  /*53e0*/  BRA `(.L_x_87) ;  /* 0xfffffffc00ec7947 */ /* 0x000fea000383ffff */
.L_x_75:
[----:B------:R-:W-:-:S06]  /*53f0*/  UISETP.GE.AND UP0, UPT, UR18, 0x4, UPT ;  /* 0x000000041200788c */ /* 0x000fcc000bf06270 */
[----:B------:R-:W-:-:S13]  /*5400*/  PLOP3.LUT P0, PT, PT, PT, UP0, 0x80, 0x8 ;  /* 0x000000000008781c */ /* 0x000fda0003f0f008 */
[----:B-1----:R-:W-:Y:S05]  /*5410*/  @!P0 EXIT ;  /* 0x000000000000894d */ /* 0x002fea0003800000 */
[----:B------:R-:W1:Y:S08]  /*5420*/  S2UR UR4, SR_CgaCtaId ;  /* 0x00000000000479c3 */ /* 0x000e700000008800 */
[----:B------:R-:W-:Y:S01]  /*5430*/  BAR.SYNC.DEFER_BLOCKING 0x6, 0xa0 ;  /* 0x0182800000007b1d */ /* 0x000fe20000010000 */
[C---:B------:R-:W-:Y:S01]  /*5440*/  IMAD.SHL.U32 R4, R59.reuse, 0x20, RZ ;  /* 0x000000203b047824 */ /* 0x040fe200078e00ff */
[----:B------:R-:W-:Y:S01]  /*5450*/  SHF.R.U32.HI R7, RZ, 0x2, R59 ;  /* 0x00000002ff077819 */ /* 0x000fe2000001163b */
[C---:B------:R-:W-:Y:S01]  /*5460*/  IMAD.SHL.U32 R58, R59.reuse, 0x4, RZ ;  /* 0x000000043b3a7824 */ /* 0x040fe200078e00ff */
[C---:B------:R-:W-:Y:S01]  /*5470*/  R2P PR, R59.reuse, 0x6 ;  /* 0x000000063b007804 */ /* 0x040fe20000000000 */
[C---:B------:R-:W-:Y:S01]  /*5480*/  IMAD.SHL.U32 R5, R59.reuse, 0x10, RZ ;  /* 0x000000103b057824 */ /* 0x040fe200078e00ff */
[----:B------:R-:W-:Y:S01]  /*5490*/  UMOV UR48, 0x400 ;  /* 0x0000040000307882 */ /* 0x000fe20000000000 */
[C---:B------:R-:W-:Y:S01]  /*54a0*/  LOP3.LUT R3, R4.reuse, 0xe0, RZ, 0xc0, !PT ;  /* 0x000000e004037812 */ /* 0x040fe200078ec0ff */
[----:B------:R-:W2:Y:S01]  /*54b0*/  LDC.64 R54, c[0x0][0x8b0] ;  /* 0x00022c00ff367b82 */ /* 0x000ea20000000a00 */
[----:B------:R-:W-:Y:S01]  /*54c0*/  LOP3.LUT R4, R4, 0x100, RZ, 0xc0, !PT ;  /* 0x0000010004047812 */ /* 0x000fe200078ec0ff */
[----:B------:R-:W-:Y:S01]  /*54d0*/  IMAD.U32 R23, R59, 0x10000, RZ ;  /* 0x000100003b177824 */ /* 0x000fe200078e00ff */
[----:B------:R-:W-:Y:S01]  /*54e0*/  LOP3.LUT R58, R3, 0x1c, R58, 0xf8, !PT ;  /* 0x0000001c033a7812 */ /* 0x000fe200078ef83a */
[----:B------:R-:W-:Y:S01]  /*54f0*/  IMAD.MOV.U32 R70, RZ, RZ, 0x8 ;  /* 0x00000008ff467424 */ /* 0x000fe200078e00ff */
[----:B------:R-:W-:Y:S01]  /*5500*/  LOP3.LUT R5, R4, 0x600, R5, 0xf8, !PT ;  /* 0x0000060004057812 */ /* 0x000fe200078ef805 */
[----:B------:R-:W-:Y:S01]  /*5510*/  IMAD.MOV.U32 R69, RZ, RZ, 0x10 ;  /* 0x00000010ff457424 */ /* 0x000fe200078e00ff */
[----:B------:R-:W-:Y:S01]  /*5520*/  LOP3.LUT R58, R58, 0x4, R7, 0x78, !PT ;  /* 0x000000043a3a7812 */ /* 0x000fe200078e7807 */
[----:B------:R-:W3:Y:S01]  /*5530*/  LDC.64 R52, c[0x0][0x8a8] ;  /* 0x00022a00ff347b82 */ /* 0x000ee20000000a00 */
[----:B------:R-:W-:Y:S01]  /*5540*/  LOP3.LUT R59, R59, 0x60, RZ, 0xc0, !PT ;  /* 0x000000603b3b7812 */ /* 0x000fe200078ec0ff */
[----:B------:R-:W-:Y:S01]  /*5550*/  IMAD.MOV.U32 R22, RZ, RZ, RZ ;  /* 0x000000ffff167224 */ /* 0x000fe200078e00ff */
[----:B------:R-:W-:-:S02]  /*5560*/  LOP3.LUT R58, R5, R58, RZ, 0xfc, !PT ;  /* 0x0000003a053a7212 */ /* 0x000fc400078efcff */
[----:B------:R-:W-:Y:S02]  /*5570*/  CS2R R56, SRZ ;  /* 0x0000000000387805 */ /* 0x000fe4000001ff00 */
[----:B------:R-:W-:Y:S01]  /*5580*/  LOP3.LUT R23, R23, 0x600000, RZ, 0xc0, !PT ;  /* 0x0060000017177812 */ /* 0x000fe200078ec0ff */
[----:B------:R-:W4:Y:S01]  /*5590*/  LDCU UR62, c[0x0][0x370] ;  /* 0x00006e00ff3e77ac */ /* 0x000f220008000800 */
[----:B------:R-:W-:Y:S02]  /*55a0*/  SEL R70, R70, 0xfffffff8, !P1 ;  /* 0xfffffff846467807 */ /* 0x000fe40004800000 */
[----:B------:R-:W-:Y:S01]  /*55b0*/  SEL R69, R69, 0xfffffff0, !P2 ;  /* 0xfffffff045457807 */ /* 0x000fe20005000000 */
[----:B-1----:R-:W-:Y:S01]  /*55c0*/  ULEA UR48, UR4, UR48, 0x18 ;  /* 0x0000003004307291 */ /* 0x002fe2000f8ec0ff */
[----:B------:R-:W1:Y:S01]  /*55d0*/  LDCU.64 UR4, c[0x0][0x890] ;  /* 0x00011200ff0477ac */ /* 0x000e620008000a00 */
[----:B------:R-:W2:Y:S07]  /*55e0*/  LDCU UR45, c[0x0][0xb0c] ;  /* 0x00016180ff2d77ac */ /* 0x000eae0008000800 */
[----:B------:R-:W4:Y:S01]  /*55f0*/  LDS R2, [UR48+0x150] ;  /* 0x00015030ff027984 */ /* 0x000f220008000800 */
[----:B------:R-:W2:Y:S01]  /*5600*/  LDCU UR38, c[0x0][0xb30] ;  /* 0x00016600ff2677ac */ /* 0x000ea20008000800 */
[----:B------:R-:W2:Y:S01]  /*5610*/  LDCU.64 UR60, c[0x0][0x888] ;  /* 0x00011100ff3c77ac */ /* 0x000ea20008000a00 */
[----:B------:R-:W2:Y:S01]  /*5620*/  LDCU.64 UR46, c[0x0][0xb28] ;  /* 0x00016500ff2e77ac */ /* 0x000ea20008000a00 */
[----:B-1----:R-:W-:-:S02]  /*5630*/  IMAD.U32 R63, RZ, RZ, UR4 ;  /* 0x00000004ff3f7e24 */ /* 0x002fc4000f8e00ff */
[----:B------:R-:W-:Y:S01]  /*5640*/  IMAD.U32 R62, RZ, RZ, UR5 ;  /* 0x00000005ff3e7e24 */ /* 0x000fe2000f8e00ff */
[----:B------:R-:W1:Y:S01]  /*5650*/  LDCU.64 UR4, c[0x0][0xa90] ;  /* 0x00015200ff0477ac */ /* 0x000e620008000a00 */
[----:B------:R-:W2:Y:S01]  /*5660*/  LDCU.128 UR56, c[0x0][0xb10] ;  /* 0x00016200ff3877ac */ /* 0x000ea20008000c00 */
[----:B------:R-:W2:Y:S01]  /*5670*/  LDCU UR55, c[0x0][0x374] ;  /* 0x00006e80ff3777ac */ /* 0x000ea20008000800 */
[----:B------:R-:W-:Y:S01]  /*5680*/  UMOV UR54, 0x1 ;  /* 0x0000000100367882 */ /* 0x000fe20000000000 */
[----:B------:R-:W-:Y:S01]  /*5690*/  UMOV UR49, URZ ;  /* 0x000000ff00317c82 */ /* 0x000fe20008000000 */
[----:B------:R-:W-:Y:S01]  /*56a0*/  UMOV UR53, URZ ;  /* 0x000000ff00357c82 */ /* 0x000fe20008000000 */
[----:B------:R-:W-:Y:S01]  /*56b0*/  UMOV UR50, URZ ;  /* 0x000000ff00327c82 */ /* 0x000fe20008000000 */
[----:B-1----:R-:W-:Y:S01]  /*56c0*/  IMAD.U32 R65, RZ, RZ, UR4 ;  /* 0x00000004ff417e24 */ /* 0x002fe2000f8e00ff */
[----:B------:R-:W-:Y:S01]  /*56d0*/  UIADD3 UR4, UPT, UPT, UR48, 0x400, URZ ;  /* 0x0000040030047890 */ /* 0x000fe2000fffe0ff */
[----:B------:R-:W-:-:S05]  /*56e0*/  IMAD.U32 R64, RZ, RZ, UR5 ;  /* 0x00000005ff407e24 */ /* 0x000fca000f8e00ff */
[----:B------:R-:W-:Y:S02]  /*56f0*/  IMAD.U32 R0, RZ, RZ, UR4 ;  /* 0x00000004ff007e24 */ /* 0x000fe4000f8e00ff */
[C---:B----4-:R-:W-:Y:S01]  /*5700*/  VIADD R3, R2.reuse, 0x40 ;  /* 0x0000004002037836 */ /* 0x050fe20000000000 */
[----:B------:R-:W-:-:S04]  /*5710*/  LOP3.LUT R2, R2, 0xffff, RZ, 0xc0, !PT ;  /* 0x0000ffff02027812 */ /* 0x000fc800078ec0ff */
[----:B------:R-:W-:-:S05]  /*5720*/  LOP3.LUT R3, R3, 0xffff, RZ, 0xc0, !PT ;  /* 0x0000ffff03037812 */ /* 0x000fca00078ec0ff */
[----:B--23--:R1:W-:Y:S02]  /*5730*/  STL.64 [R1], R2 ;  /* 0x0000000201007387 */ /* 0x00c3e40000100a00 */
.L_x_118:
[----:B-1----:R-:W-:Y:S04]  /*5740*/  SHF.L.U32 R3, R56, 0x1f, RZ ;  /* 0x0000001f38037819 */ /* 0x002fe800000006ff */
[----:B------:R-:W1:Y:S02]  /*5750*/  SYNCS.PHASECHK.TRANS64.TRYWAIT P0, [UR48+0x100], R3 ;  /* 0x00010003ff0075a7 */ /* 0x000e640008001130 */
[----:B-1----:R-:W-:Y:S05]  /*5760*/  @!P0 BRA `(.L_x_88) ;  /* 0x0000003000708947 */ /* 0x002fea0003800000 */
.L_x_174:
[----:B------:R-:W2:Y:S01]  /*5770*/  LDS.128 R4, [UR48+0x140] ;  /* 0x00014030ff047984 */ /* 0x000ea20008000c00 */
[----:B------:R-:W-:Y:S01]  /*5780*/  UIADD3 UR4, UPT, UPT, UR48, 0x108, URZ ;  /* 0x0000010830047890 */ /* 0x000fe2000fffe0ff */
[----:B------:R-:W-:Y:S01]  /*5790*/  IMAD R2, R22, 0x4, R1 ;  /* 0x0000000416027824 */ /* 0x000fe200078e0201 */
[----:B------:R-:W-:Y:S01]  /*57a0*/  UISETP.GE.AND UP0, UPT, UR39, 0x1, UPT ;  /* 0x000000012700788c */ /* 0x000fe2000bf06270 */
[----:B------:R-:W-:Y:S01]  /*57b0*/  @!PT LDS RZ, [RZ] ;  /* 0x00000000fffff984 */ /* 0x000fe20000000800 */
[----:B------:R-:W-:Y:S01]  /*57c0*/  @!PT LDS RZ, [RZ] ;  /* 0x00000000fffff984 */ /* 0x000fe20000000800 */
[----:B------:R-:W-:Y:S01]  /*57d0*/  @!PT LDS RZ, [RZ] ;  /* 0x00000000fffff984 */ /* 0x000fe20000000800 */
[----:B------:R-:W-:Y:S01]  /*57e0*/  @!PT LDS RZ, [RZ] ;  /* 0x00000000fffff984 */ /* 0x000fe20000000800 */
[----:B------:R3:W-:Y:S06]  /*57f0*/  MEMBAR.ALL.CTA ;  /* 0x0000000000007992 */ /* 0x0007ec0000008000 */
[----:B---3--:R-:W3:Y:S01]  /*5800*/  FENCE.VIEW.ASYNC.S ;  /* 0x00000000000073c6 */ /* 0x008ee20000000000 */
[----:B------:R-:W-:Y:S09]  /*5810*/  UPRMT UR4, URZ, 0x654, UR4 ;  /* 0x00000654ff047896 */ /* 0x000ff20008000004 */
[----:B---3--:R-:W-:Y:S01]  /*5820*/  SYNCS.ARRIVE.TRANS64.RED.A1T0 RZ, [UR4], RZ ;  /* 0x000000ffffff79a7 */ /* 0x008fe20008100404 */
[----:B------:R-:W5:Y:S01]  /*5830*/  LDL R2, [R2] ;  /* 0x0000000002027983 */ /* 0x000f620000100800 */
[----:B--2---:R-:W-:Y:S11]  /*5840*/  LOP3.LUT P0, RZ, R6, 0x1, RZ, 0xc0, !PT ;  /* 0x0000000106ff7812 */ /* 0x004ff6000780c0ff */
[----:B------:R-:W-:Y:S02]  /*5850*/  @!UPT UIADD3 URZ, UPT, UPT, URZ, URZ, URZ ;  /* 0x000000fffffff290 */ /* 0x000fe4000fffe0ff */
[----:B------:R-:W-:Y:S01]  /*5860*/  VOTEU.ANY UP1, P0 ;  /* 0x0000000000ff7886 */ /* 0x000fe20000020100 */
[----:B------:R-:W-:Y:S01]  /*5870*/  PLOP3.LUT P0, PT, PT, PT, UP1, 0x80, 0x8 ;  /* 0x000000000008781c */ /* 0x000fe20003f0f018 */
[----:B------:R-:W-:Y:S11]  /*5880*/  UP2UR UR63, UPR, URZ, 0x2 ;  /* 0x00000002ff3f7883 */ /* 0x000ff60008000000 */
[----:B------:R-:W-:Y:S01]  /*5890*/  @!UPT UIADD3 URZ, UPT, UPT, URZ, URZ, URZ ;  /* 0x000000fffffff290 */ /* 0x000fe2000fffe0ff */
[----:B-1----:R-:W-:Y:S02]  /*58a0*/  @P0 MOV R3, R4 ;  /* 0x0000000400030202 */ /* 0x002fe40000000f00 */
[----:B------:R-:W-:Y:S02]  /*58b0*/  @P0 LOP3.LUT R0, R5, 0xffff, RZ, 0xc0, !PT ;  /* 0x0000ffff05000812 */ /* 0x000fe400078ec0ff */
[----:B------:R-:W-:Y:S02]  /*58c0*/  @P0 R2UR UR5, R3 ;  /* 0x00000000030502ca */ /* 0x000fe400000e0000 */
[----:B------:R-:W-:Y:S11]  /*58d0*/  @P0 R2UR UR4, R0 ;  /* 0x00000000000402ca */ /* 0x000ff600000e0000 */
[----:B------:R-:W-:Y:S02]  /*58e0*/  @UP1 UMOV UR37, UR5 ;  /* 0x0000000500251c82 */ /* 0x000fe40008000000 */
[----:B------:R-:W-:Y:S01]  /*58f0*/  @UP1 UMOV UR36, UR4 ;  /* 0x0000000400241c82 */ /* 0x000fe20008000000 */
[----:B------:R-:W-:Y:S05]  /*5900*/  BRA.U !UP0, `(.L_x_89) ;  /* 0x0000000108cc7547 */ /* 0x000fea000b800000 */
[----:B------:R-:W1:Y:S01]  /*5910*/  LDCU UR9, c[0x0][0xb20] ;  /* 0x00016400ff0977ac */ /* 0x000e620008000800 */
[----:B------:R-:W-:Y:S02]  /*5920*/  UIMAD.WIDE.U32 UR4, UR55, UR59, URZ ;  /* 0x0000003b370472a5 */ /* 0x000fe4000f8e00ff */
[----:B------:R-:W-:Y:S02]  /*5930*/  UIMAD.WIDE.U32 UR6, UR62, UR56, URZ ;  /* 0x000000383e0672a5 */ /* 0x000fe4000f8e00ff */
[----:B------:R-:W-:Y:S02]  /*5940*/  UIMAD.WIDE.U32 UR10, UR36, UR59, URZ ;  /* 0x0000003b240a72a5 */ /* 0x000fe4000f8e00ff */
[----:B------:R-:W-:Y:S02]  /*5950*/  UISETP.NE.AND UP0, UPT, UR58, 0x1, UPT ;  /* 0x000000013a00788c */ /* 0x000fe4000bf05270 */
[----:B------:R-:W-:Y:S02]  /*5960*/  UISETP.NE.AND UP1, UPT, UR45, 0x1, UPT ;  /* 0x000000012d00788c */ /* 0x000fe4000bf25270 */
[----:B------:R-:W-:Y:S02]  /*5970*/  UISETP.NE.AND UP2, UPT, UR39, 0x1, UPT ;  /* 0x000000012700788c */ /* 0x000fe4000bf45270 */
[----:B------:R-:W-:Y:S01]  /*5980*/  UIMAD.WIDE.U32 UR12, UR37, UR56, URZ ;  /* 0x00000038250c72a5 */ /* 0x000fe2000f8e00ff */
[----:B------:R-:W-:Y:S01]  /*5990*/  UMOV UR4, UR5 ;  /* 0x0000000500047c82 */ /* 0x000fe20008000000 */
[----:B------:R-:W-:Y:S01]  /*59a0*/  UMOV UR6, UR11 ;  /* 0x0000000b00067c82 */ /* 0x000fe20008000000 */
[----:B-1----:R-:W-:Y:S03]  /*59b0*/  USHF.R.U32.HI UR8, URZ, UR9, UR4 ;  /* 0x00000009ff087299 */ /* 0x002fe60008011604 */
[----:B------:R-:W-:Y:S02]  /*59c0*/  UMOV UR4, UR7 ;  /* 0x0000000700047c82 */ /* 0x000fe40008000000 */
[----:B------:R-:W-:Y:S02]  /*59d0*/  USHF.R.U32.HI UR5, URZ, UR57, UR4 ;  /* 0x00000039ff057299 */ /* 0x000fe40008011604 */
[----:B------:R-:W-:Y:S02]  /*59e0*/  USEL UR4, UR55, UR8, !UP0 ;  /* 0x0000000837047287 */ /* 0x000fe4000c000000 */
[----:B------:R-:W-:Y:S02]  /*59f0*/  USHF.R.U32.HI UR8, URZ, UR9, UR6 ;  /* 0x00000009ff087299 */ /* 0x000fe40008011606 */
[----:B------:R-:W-:Y:S02]  /*5a00*/  UIMAD.WIDE.U32 UR6, UR4, UR46, URZ ;  /* 0x0000002e040672a5 */ /* 0x000fe4000f8e00ff */
[----:B------:R-:W-:Y:S02]  /*5a10*/  USEL UR9, UR62, UR5, !UP1 ;  /* 0x000000053e097287 */ /* 0x000fe4000c800000 */
[----:B------:R-:W-:Y:S02]  /*5a20*/  USEL UR8, UR36, UR8, !UP0 ;  /* 0x0000000824087287 */ /* 0x000fe4000c000000 */
[----:B------:R-:W-:Y:S01]  /*5a30*/  UIMAD.WIDE.U32 UR10, UR9, UR46, URZ ;  /* 0x0000002e090a72a5 */ /* 0x000fe2000f8e00ff */
[----:B------:R-:W-:Y:S01]  /*5a40*/  UMOV UR6, UR7 ;  /* 0x0000000700067c82 */ /* 0x000fe20008000000 */
[----:B------:R-:W-:Y:S01]  /*5a50*/  UMOV UR5, UR13 ;  /* 0x0000000d00057c82 */ /* 0x000fe20008000000 */
[----:B------:R-:W-:Y:S02]  /*5a60*/  @UP2 USHF.R.U32.HI UR4, URZ, UR47, UR6 ;  /* 0x0000002fff042299 */ /* 0x000fe40008011606 */
[----:B------:R-:W-:Y:S02]  /*5a70*/  USHF.R.U32.HI UR5, URZ, UR57, UR5 ;  /* 0x00000039ff057299 */ /* 0x000fe40008011605 */
[----:B------:R-:W-:Y:S02]  /*5a80*/  UIMAD UR4, UR39, UR4, URZ ;  /* 0x00000004270472a4 */ /* 0x000fe4000f8e02ff */
[----:B------:R-:W-:Y:S02]  /*5a90*/  USEL UR5, UR37, UR5, !UP1 ;  /* 0x0000000525057287 */ /* 0x000fe4000c800000 */
[----:B------:R-:W-:Y:S01]  /*5aa0*/  UISETP.GE.AND UP0, UPT, UR8, UR4, UPT ;  /* 0x000000040800728c */ /* 0x000fe2000bf06270 */
[----:B------:R-:W-:Y:S01]  /*5ab0*/  UMOV UR6, UR11 ;  /* 0x0000000b00067c82 */ /* 0x000fe20008000000 */
[----:B------:R-:W-:Y:S02]  /*5ac0*/  UIMAD.WIDE.U32 UR10, UR8, UR46, URZ ;  /* 0x0000002e080a72a5 */ /* 0x000fe4000f8e00ff */
[----:B------:R-:W-:Y:S04]  /*5ad0*/  @UP2 USHF.R.U32.HI UR9, URZ, UR47, UR6 ;  /* 0x0000002fff092299 */ /* 0x000fe80008011606 */
[----:B------:R-:W-:Y:S01]  /*5ae0*/  UIMAD UR6, UR39, UR9, URZ ;  /* 0x00000009270672a4 */ /* 0x000fe2000f8e02ff */
[----:B------:R-:W-:Y:S03]  /*5af0*/  UMOV UR4, UR11 ;  /* 0x0000000b00047c82 */ /* 0x000fe60008000000 */
[----:B------:R-:W-:Y:S02]  /*5b00*/  UISETP.GE.OR UP0, UPT, UR5, UR6, UP0 ;  /* 0x000000060500728c */ /* 0x000fe40008706670 */
[----:B------:R-:W-:Y:S02]  /*5b10*/  USHF.R.U32.HI UR4, URZ, UR47, UR4 ;  /* 0x0000002fff047299 */ /* 0x000fe40008011604 */
[----:B------:R-:W-:Y:S02]  /*5b20*/  UIMAD.WIDE.U32 UR6, UR5, UR46, URZ ;  /* 0x0000002e050672a5 */ /* 0x000fe4000f8e00ff */
[----:B------:R-:W-:Y:S02]  /*5b30*/  USEL UR11, UR8, UR4, !UP2 ;  /* 0x00000004080b7287 */ /* 0x000fe4000d000000 */
[----:B------:R-:W-:Y:S02]  /*5b40*/  UIADD3 UR6, UPT, UPT, -UR5, URZ, URZ ;  /* 0x000000ff05067290 */ /* 0x000fe4000fffe1ff */
[----:B------:R-:W-:Y:S02]  /*5b50*/  UIADD3 UR10, UPT, UPT, -UR11, URZ, URZ ;  /* 0x000000ff0b0a7290 */ /* 0x000fe4000fffe1ff */
[----:B------:R-:W-:Y:S02]  /*5b60*/  UIMAD UR6, UR45, UR6, UR37 ;  /* 0x000000062d0672a4 */ /* 0x000fe4000f8e0225 */
[----:B------:R-:W-:Y:S01]  /*5b70*/  UIMAD UR10, UR39, UR10, UR8 ;  /* 0x0000000a270a72a4 */ /* 0x000fe2000f8e0208 */
[----:B------:R-:W-:Y:S01]  /*5b80*/  @!UP0 UMOV UR4, UR7 ;  /* 0x0000000700048c82 */ /* 0x000fe20008000000 */
[----:B------:R-:W-:Y:S02]  /*5b90*/  UIADD3 UR7, UPT, UPT, -UR8, URZ, URZ ;  /* 0x000000ff08077290 */ /* 0x000fe4000fffe1ff */
[----:B------:R-:W-:Y:S04]  /*5ba0*/  @!UP0 USHF.R.U32.HI UR4, URZ, UR47, UR4 ;  /* 0x0000002fff048299 */ /* 0x000fe80008011604 */
[----:B------:R-:W-:Y:S04]  /*5bb0*/  @!UP0 USEL UR4, UR5, UR4, !UP2 ;  /* 0x0000000405048287 */ /* 0x000fe8000d000000 */
[----:B------:R-:W-:Y:S02]  /*5bc0*/  @!UP0 UIMAD UR9, UR9, UR10, UR4 ;  /* 0x0000000a090982a4 */ /* 0x000fe4000f8e0204 */
[----:B------:R-:W-:Y:S02]  /*5bd0*/  @!UP0 UIADD3 UR10, UPT, UPT, UR11, -UR4, URZ ;  /* 0x800000040b0a8290 */ /* 0x000fe4000fffe0ff */
[----:B------:R-:W-:Y:S02]  /*5be0*/  UIMAD UR4, UR58, UR7, UR36 ;  /* 0x000000073a0472a4 */ /* 0x000fe4000f8e0224 */
[----:B------:R-:W-:Y:S03]  /*5bf0*/  @!UP0 UIMAD UR8, UR10, UR39, UR5 ;  /* 0x000000270a0882a4 */ /* 0x000fe6000f8e0205 */
[----:B------:R-:W-:Y:S02]  /*5c00*/  @!UP0 UMOV UR5, UR9 ;  /* 0x0000000900058c82 */ /* 0x000fe40008000000 */
[----:B------:R-:W-:Y:S02]  /*5c10*/  UIMAD UR37, UR5, UR45, UR6 ;  /* 0x0000002d052572a4 */ /* 0x000fe4000f8e0206 */
[----:B------:R-:W-:Y:S11]  /*5c20*/  UIMAD UR36, UR8, UR58, UR4 ;  /* 0x0000003a082472a4 */ /* 0x000ff6000f8e0204 */
[----:B------:R-:W-:Y:S01]  /*5c30*/  @!UPT UIADD3 URZ, UPT, UPT, URZ, URZ, URZ ;  /* 0x000000fffffff290 */ /* 0x000fe2000fffe0ff */
.L_x_89:
[----:B------:R-:W-:Y:S01]  /*5c40*/  UISETP.NE.AND UP0, UPT, UR38, 0x1, UPT ;  /* 0x000000012600788c */ /* 0x000fe2000bf05270 */
[----:B------:R-:W-:Y:S01]  /*5c50*/  @P0 SHF.R.U32.HI R4, RZ, 0x10, R5 ;  /* 0x00000010ff040819 */ /* 0x000fe20000011605 */
[----:B------:R-:W-:Y:S01]  /*5c60*/  USHF.L.U32 UR41, UR26, 0x6, URZ ;  /* 0x000000061a297899 */ /* 0x000fe200080006ff */
[----:B------:R-:W-:Y:S02]  /*5c70*/  R2UR UR11, R71 ;  /* 0x00000000470b72ca */ /* 0x000fe400000e0000 */
[----:B------:R-:W-:Y:S06]  /*5c80*/  @P0 R2UR UR11, R4 ;  /* 0x00000000040b02ca */ /* 0x000fec00000e0000 */
[----:B------:R-:W1:Y:S07]  /*5c90*/  @!UP0 LDCU.128 UR12, c[0x0][0xb10] ;  /* 0x00016200ff0c87ac */ /* 0x000e6e0008000c00 */
[----:B------:R-:W-:Y:S01]  /*5ca0*/  IMAD.U32 R71, RZ, RZ, UR11 ;  /* 0x0000000bff477e24 */ /* 0x000fe2000f8e00ff */
[----:B------:R-:W2:Y:S01]  /*5cb0*/  @!UP0 LDCU UR5, c[0x0][0xb0c] ;  /* 0x00016180ff0587ac */ /* 0x000ea20008000800 */
[----:B------:R-:W3:Y:S01]  /*5cc0*/  @!UP0 LDCU UR10, c[0x0][0xb20] ;  /* 0x00016400ff0a87ac */ /* 0x000ee20008000800 */
[----:B------:R-:W-:Y:S02]  /*5cd0*/  UIADD3 UR11, UPT, UPT, UR48, 0x400, URZ ;  /* 0x00000400300b7890 */ /* 0x000fe4000fffe0ff */
[----:B-1----:R-:W-:Y:S02]  /*5ce0*/  UIMAD.WIDE.U32 UR8, UR37, UR12, URZ ;  /* 0x0000000c250872a5 */ /* 0x002fe4000f8e00ff */
[----:B------:R-:W-:Y:S02]  /*5cf0*/  UIMAD.WIDE.U32 UR6, UR36, UR15, URZ ;  /* 0x0000000f240672a5 */ /* 0x000fe4000f8e00ff */
[----:B------:R-:W-:Y:S03]  /*5d00*/  @!UP0 UISETP.NE.AND UP1, UPT, UR14, 0x1, UPT ;  /* 0x000000010e00888c */ /* 0x000fe6000bf25270 */
[----:B------:R-:W-:Y:S01]  /*5d10*/  @!UP0 UMOV UR4, UR9 ;  /* 0x0000000900048c82 */ /* 0x000fe20008000000 */
[----:B--2---:R-:W-:Y:S02]  /*5d20*/  @!UP0 UISETP.NE.AND UP2, UPT, UR5, 0x1, UPT ;  /* 0x000000010500888c */ /* 0x004fe4000bf45270 */
[----:B------:R-:W-:Y:S01]  /*5d30*/  @!UP0 USHF.R.U32.HI UR4, URZ, UR13, UR4 ;  /* 0x0000000dff048299 */ /* 0x000fe20008011604 */
[----:B------:R-:W-:Y:S02]  /*5d40*/  @!UP0 UMOV UR6, UR7 ;  /* 0x0000000700068c82 */ /* 0x000fe40008000000 */
[----:B---3--:R-:W-:Y:S02]  /*5d50*/  @!UP0 USHF.R.U32.HI UR6, URZ, UR10, UR6 ;  /* 0x0000000aff068299 */ /* 0x008fe40008011606 */
[----:B------:R-:W-:Y:S02]  /*5d60*/  @!UP0 USEL UR7, UR37, UR4, !UP2 ;  /* 0x0000000425078287 */ /* 0x000fe4000d000000 */
[----:B------:R-:W-:Y:S04]  /*5d70*/  @!UP0 USEL UR6, UR36, UR6, !UP1 ;  /* 0x0000000624068287 */ /* 0x000fe8000c800000 */
[----:B------:R-:W-:Y:S02]  /*5d80*/  @!UP0 UIADD3 UR4, UPT, UPT, -UR7, UR6, URZ ;  /* 0x0000000607048290 */ /* 0x000fe4000fffe1ff */
[----:B------:R-:W-:Y:S02]  /*5d90*/  @!UP0 UIADD3 UR6, UPT, UPT, UR7, -UR6, URZ ;  /* 0x8000000607068290 */ /* 0x000fe4000fffe0ff */
[----:B------:R-:W-:Y:S02]  /*5da0*/  @!UP0 UIMAD UR37, UR4, UR5, UR37 ;  /* 0x00000005042582a4 */ /* 0x000fe4000f8e0225 */
[----:B------:R-:W-:Y:S02]  /*5db0*/  @!UP0 UIMAD UR36, UR6, UR14, UR36 ;  /* 0x0000000e062482a4 */ /* 0x000fe4000f8e0224 */
[----:B------:R-:W-:Y:S09]  /*5dc0*/  ULOP3.LUT UP0, URZ, UR11, 0x3f0, URZ, 0xc0, !UPT ;  /* 0x000003f00bff7892 */ /* 0x000ff2000f80c0ff */
[----:B------:R-:W-:Y:S05]  /*5dd0*/  BRA.U !UP0, `(.L_x_90) ;  /* 0x00000001087c7547 */ /* 0x000fea000b800000 */
[----:B------:R-:W1:Y:S01]  /*5de0*/  LDCU.64 UR8, c[0x4][0x80] ;  /* 0x01001000ff0877ac */ /* 0x000e620008000a00 */
[----:B------:R-:W-:Y:S01]  /*5df0*/  MOV R16, 0x0 ;  /* 0x0000000000107802 */ /* 0x000fe20000000f00 */
[----:B------:R-:W-:Y:S02]  /*5e00*/  HFMA2 R12, -RZ, RZ, 0, 5.9604644775390625e-08 ;  /* 0x00000001ff0c7431 */ /* 0x000fe400000001ff */
[----:B------:R-:W-:Y:S01]  /*5e10*/  IMAD.MOV.U32 R8, RZ, RZ, 0x70 ;  /* 0x00000070ff087424 */ /* 0x000fe200078e00ff */
[----:B------:R2:W3:Y:S01]  /*5e20*/  LDC.64 R14, c[0x4][R16] ;  /* 0x01000000100e7b82 */ /* 0x0004e20000000a00 */
[----:B------:R-:W4:Y:S01]  /*5e30*/  LDCU.64 UR6, c[0x4][0x88] ;  /* 0x01001100ff0677ac */ /* 0x000f220008000a00 */
[----:B------:R-:W-:Y:S01]  /*5e40*/  IMAD.MOV.U32 R13, RZ, RZ, RZ ;  /* 0x000000ffff0d7224 */ /* 0x000fe200078e00ff */
[----:B------:R-:W2:Y:S01]  /*5e50*/  LDCU.64 UR4, c[0x4][0x8] ;  /* 0x01000100ff0477ac */ /* 0x000ea20008000a00 */
[----:B-1----:R-:W-:Y:S01]  /*5e60*/  MOV R5, UR9 ;  /* 0x0000000900057c02 */ /* 0x002fe20008000f00 */
[----:B------:R-:W-:Y:S01]  /*5e70*/  IMAD.U32 R4, RZ, RZ, UR8 ;  /* 0x00000008ff047e24 */ /* 0x000fe2000f8e00ff */
[----:B----4-:R-:W-:Y:S01]  /*5e80*/  MOV R7, UR7 ;  /* 0x0000000700077c02 */ /* 0x010fe20008000f00 */
[----:B------:R-:W-:Y:S01]  /*5e90*/  IMAD.U32 R6, RZ, RZ, UR6 ;  /* 0x00000006ff067e24 */ /* 0x000fe2000f8e00ff */
[----:B--2---:R-:W-:Y:S01]  /*5ea0*/  MOV R11, UR5 ;  /* 0x00000005000b7c02 */ /* 0x004fe20008000f00 */
[----:B------:R-:W-:Y:S02]  /*5eb0*/  IMAD.U32 R10, RZ, RZ, UR4 ;  /* 0x00000004ff0a7e24 */ /* 0x000fe4000f8e00ff */
[----:B------:R-:W-:Y:S07]  /*5ec0*/  LEPC R20, `(.L_x_91) ;  /* 0x000000001014794e */ /* 0x000fee0000000000 */
[----:B---3-5:R-:W-:Y:S05]  /*5ed0*/  CALL.ABS.NOINC R14 ;  /* 0x000000000e007343 */ /* 0x028fea0003c00000 */
.L_x_91:
[----:B------:R-:W1:Y:S01]  /*5ee0*/  LDCU.64 UR8, c[0x4][0x80] ;  /* 0x01001000ff0877ac */ /* 0x000e620008000a00 */
[----:B------:R-:W2:Y:S01]  /*5ef0*/  LDC.64 R16, c[0x4][R16] ;  /* 0x0100000010107b82 */ /* 0x000ea20000000a00 */
[----:B------:R-:W-:Y:S02]  /*5f00*/  HFMA2 R12, -RZ, RZ, 0, 5.9604644775390625e-08 ;  /* 0x00000001ff0c7431 */ /* 0x000fe400000001ff */
[----:B------:R-:W-:Y:S02]  /*5f10*/  IMAD.MOV.U32 R8, RZ, RZ, 0x70 ;  /* 0x00000070ff087424 */ /* 0x000fe400078e00ff */
[----:B------:R-:W-:Y:S01]  /*5f20*/  IMAD.MOV.U32 R13, RZ, RZ, RZ ;  /* 0x000000ffff0d7224 */ /* 0x000fe200078e00ff */
[----:B------:R-:W3:Y:S01]  /*5f30*/  LDCU.64 UR6, c[0x4][0x88] ;  /* 0x01001100ff0677ac */ /* 0x000ee20008000a00 */
[----:B------:R-:W4:Y:S01]  /*5f40*/  LDCU.64 UR4, c[0x4][0x8] ;  /* 0x01000100ff0477ac */ /* 0x000f220008000a00 */
[----:B-1----:R-:W-:Y:S02]  /*5f50*/  MOV R4, UR8 ;  /* 0x0000000800047c02 */ /* 0x002fe40008000f00 */
[----:B------:R-:W-:Y:S02]  /*5f60*/  MOV R5, UR9 ;  /* 0x0000000900057c02 */ /* 0x000fe40008000f00 */
[----:B---3--:R-:W-:Y:S01]  /*5f70*/  MOV R7, UR7 ;  /* 0x0000000700077c02 */ /* 0x008fe20008000f00 */
[----:B------:R-:W-:Y:S01]  /*5f80*/  IMAD.U32 R6, RZ, RZ, UR6 ;  /* 0x00000006ff067e24 */ /* 0x000fe2000f8e00ff */
[----:B----4-:R-:W-:Y:S01]  /*5f90*/  MOV R11, UR5 ;  /* 0x00000005000b7c02 */ /* 0x010fe20008000f00 */
[----:B------:R-:W-:Y:S02]  /*5fa0*/  IMAD.U32 R10, RZ, RZ, UR4 ;  /* 0x00000004ff0a7e24 */ /* 0x000fe4000f8e00ff */
[----:B------:R-:W-:Y:S07]  /*5fb0*/  LEPC R20, `(.L_x_90) ;  /* 0x000000001014794e */ /* 0x000fee0000000000 */
[----:B--2---:R-:W-:Y:S05]  /*5fc0*/  CALL.ABS.NOINC R16 ;  /* 0x0000000010007343 */ /* 0x004fea0003c00000 */
.L_x_90:
[----:B------:R-:W-:Y:S02]  /*5fd0*/  R2UR UR6, R68 ;  /* 0x00000000440672ca */ /* 0x000fe400000e0000 */
[----:B------:R-:W-:Y:S02]  /*5fe0*/  R2UR UR5, R63 ;  /* 0x000000003f0572ca */ /* 0x000fe400000e0000 */
[----:B------:R-:W-:Y:S02]  /*5ff0*/  R2UR UR4, R62 ;  /* 0x000000003e0472ca */ /* 0x000fe400000e0000 */
[----:B------:R-:W-:Y:S02]  /*6000*/  ISETP.NE.U32.AND P4, PT, R54, RZ, PT ;  /* 0x000000ff3600720c */ /* 0x000fe40003f85070 */
[----:B------:R-:W-:Y:S02]  /*6010*/  ISETP.NE.U32.AND P2, PT, RZ, UR60, PT ;  /* 0x0000003cff007c0c */ /* 0x000fe4000bf45070 */
[----:B------:R-:W-:Y:S02]  /*6020*/  ISETP.NE.AND.EX P4, PT, R55, RZ, PT, P4 ;  /* 0x000000ff3700720c */ /* 0x000fe40003f85340 */
[----:B------:R-:W-:Y:S01]  /*6030*/  ISETP.NE.AND.EX P2, PT, RZ, UR61, PT, P2 ;  /* 0x0000003dff007c0c */ /* 0x000fe2000bf45320 */
[----:B------:R-:W-:Y:S02]  /*6040*/  UISETP.NE.AND UP2, UPT, UR6, URZ, UPT ;  /* 0x000000ff0600728c */ /* 0x000fe4000bf45270 */
[----:B------:R-:W-:Y:S04]  /*6050*/  UISETP.NE.U32.AND UP0, UPT, UR5, URZ, UPT ;  /* 0x000000ff0500728c */ /* 0x000fe8000bf05070 */
[----:B------:R-:W-:Y:S01]  /*6060*/  UISETP.NE.AND.EX UP1, UPT, UR4, URZ, UPT, UP0 ;  /* 0x000000ff0400728c */ /* 0x000fe2000bf25300 */
[----:B------:R-:W-:Y:S01]  /*6070*/  PLOP3.LUT P1, PT, PT, PT, UP2, 0x80, 0x8 ;  /* 0x000000000008781c */ /* 0x000fe20003f2f028 */
[----:B------:R-:W-:Y:S03]  /*6080*/  UPLOP3.LUT UP0, UPT, UPT, UPT, UPT, 0x40, 0x4 ;  /* 0x000000000004789c */ /* 0x000fe60003f0e870 */
[----:B------:R-:W-:Y:S06]  /*6090*/  @UP2 UPLOP3.LUT UP0, UPT, UPT, UPT, UP1, 0x80, 0x8 ;  /* 0x000000000008289c */ /* 0x000fec0003f0f010 */
[----:B------:R-:W-:Y:S01]  /*60a0*/  PLOP3.LUT P0, PT, PT, PT, UP0, 0x80, 0x8 ;  /* 0x000000000008781c */ /* 0x000fe20003f0f008 */
[----:B------:R-:W-:Y:S01]  /*60b0*/  @!UPT UIADD3 URZ, UPT, UPT, URZ, URZ, URZ ;  /* 0x000000fffffff290 */ /* 0x000fe2000fffe0ff */
[----:B------:R-:W-:Y:S11]  /*60c0*/  BRA.U !UP1, `(.L_x_92) ;  /* 0x0000000109407547 */ /* 0x000ff6000b800000 */
[----:B------:R-:W-:Y:S01]  /*60d0*/  UISETP.NE.U32.AND UP0, UPT, UR60, URZ, UPT ;  /* 0x000000ff3c00728c */ /* 0x000fe2000bf05070 */
[----:B------:R-:W-:Y:S01]  /*60e0*/  R2UR UR6, R63 ;  /* 0x000000003f0672ca */ /* 0x000fe200000e0000 */
[----:B------:R-:W1:Y:S01]  /*60f0*/  LDCU.64 UR8, c[0x0][0x358] ;  /* 0x00006b00ff0877ac */ /* 0x000e620008000a00 */
[----:B------:R-:W-:Y:S02]  /*6100*/  HFMA2 R60, -RZ, RZ, 0, 5.9604644775390625e-08 ;  /* 0x00000001ff3c7431 */ /* 0x000fe400000001ff */
[----:B------:R-:W-:Y:S01]  /*6110*/  IMAD.MOV.U32 R0, RZ, RZ, 0x1 ;  /* 0x00000001ff007424 */ /* 0x000fe200078e00ff */
[----:B------:R-:W-:Y:S06]  /*6120*/  UISETP.NE.AND.EX UP0, UPT, UR61, URZ, UPT, UP0 ;  /* 0x000000ff3d00728c */ /* 0x000fec000bf05300 */
[----:B------:R-:W-:Y:S05]  /*6130*/  PLOP3.LUT P3, PT, PT, PT, UP0, 0x80, 0x8 ;  /* 0x000000000008781c */ /* 0x000fea0003f6f008 */
[----:B------:R-:W2:Y:S01]  /*6140*/  @UP0 LDCU.64 UR4, c[0x0][0x888] ;  /* 0x00011100ff0407ac */ /* 0x000ea20008000a00 */
[----:B------:R-:W-:Y:S07]  /*6150*/  @UP0 UIMAD UR6, UR52, UR6, URZ ;  /* 0x00000006340602a4 */ /* 0x000fee000f8e02ff */
[----:B------:R-:W-:Y:S01]  /*6160*/  @!P3 PRMT R60, R0, 0x7610, R60 ;  /* 0x00007610003cb816 */ /* 0x000fe2000000003c */
[----:B--2---:R-:W-:Y:S06]  /*6170*/  @UP0 UIMAD.WIDE UR4, UR6, 0x4, UR4 ;  /* 0x00000004060408a5 */ /* 0x004fec000f8e0204 */
[----:B------:R-:W-:Y:S02]  /*6180*/  IMAD.U32 R4, RZ, RZ, UR4 ;  /* 0x00000004ff047e24 */ /* 0x000fe4000f8e00ff */
[----:B------:R-:W-:Y:S03]  /*6190*/  IMAD.U32 R5, RZ, RZ, UR5 ;  /* 0x00000005ff057e24 */ /* 0x000fe6000f8e00ff */
[----:B------:R-:W2:Y:S02]  /*61a0*/  @!UP0 LDCU UR4, c[0x0][0x880] ;  /* 0x00011000ff0487ac */ /* 0x000ea40008000800 */
[----:B-1---5:R1:W5:Y:S02]  /*61b0*/  @P3 LDG.E R27, desc[UR8][R4.64] ;  /* 0x00000008041b3981 */ /* 0x022364000c1e1900 */
[----:B-12---:R-:W-:Y:S02]  /*61c0*/  @!P3 MOV R27, UR4 ;  /* 0x00000004001bbc02 */ /* 0x006fe40008000f00 */
.L_x_92:
[----:B------:R-:W-:Y:S05]  /*61d0*/  @!P4 BRA `(.L_x_93) ;  /* 0x000000000024c947 */ /* 0x000fea0003800000 */
[----:B------:R-:W-:Y:S01]  /*61e0*/  ISETP.NE.U32.AND P3, PT, R52, RZ, PT ;  /* 0x000000ff3400720c */ /* 0x000fe20003f65070 */
[----:B------:R-:W1:Y:S03]  /*61f0*/  LDCU.64 UR4, c[0x0][0x358] ;  /* 0x00006b00ff0477ac */ /* 0x000e660008000a00 */
[----:B------:R-:W-:Y:S11]  /*6200*/  ISETP.NE.AND.EX P3, PT, R53, RZ, PT, P3 ;  /* 0x000000ff3500720c */ /* 0x000ff60003f65330 */
[----:B------:R-:W-:Y:S02]  /*6210*/  @!UPT UIADD3 URZ, UPT, UPT, URZ, URZ, URZ ;  /* 0x000000fffffff290 */ /* 0x000fe4000fffe0ff */
[----:B------:R-:W2:Y:S01]  /*6220*/  @P3 LDC.64 R4, c[0x0][0x8a8] ;  /* 0x00022a00ff043b82 */ /* 0x000ea20000000a00 */
[----:B------:R-:W-:Y:S04]  /*6230*/  @P3 IMAD R0, R54, UR52, RZ ;  /* 0x0000003436003c24 */ /* 0x000fe8000f8e02ff */
[----:B--2---:R-:W-:Y:S05]  /*6240*/  @P3 IMAD.WIDE R4, R0, 0x4, R4 ;  /* 0x0000000400043825 */ /* 0x004fea00078e0204 */
[----:B-1---5:R1:W5:Y:S02]  /*6250*/  @P3 LDG.E R24, desc[UR4][R4.64] ;  /* 0x0000000404183981 */ /* 0x022364000c1e1900 */
[----:B-1----:R-:W2:Y:S02]  /*6260*/  @!P3 LDC R24, c[0x0][0x8a0] ;  /* 0x00022800ff18bb82 */ /* 0x002ea40000000800 */
.L_x_93:
[----:B-----5:R-:W-:Y:S01]  /*6270*/  FSETP.NEU.AND P4, PT, R27, RZ, PT ;  /* 0x000000ff1b00720b */ /* 0x020fe20003f8d000 */
[----:B------:R-:W1:Y:S01]  /*6280*/  LDCU.128 UR8, c[0x0][0xa80] ;  /* 0x00015000ff0877ac */ /* 0x000e620008000c00 */
[----:B------:R-:W-:Y:S01]  /*6290*/  SEL R5, RZ, 0xffffffff, P2 ;  /* 0xffffffffff057807 */ /* 0x000fe20001000000 */
[----:B------:R-:W-:Y:S01]  /*62a0*/  BSSY B1, `(.L_x_94) ;  /* 0x000005d000017945 */ /* 0x000fe20003800000 */
[----:B------:R-:W-:Y:S01]  /*62b0*/  @P1 LOP3.LUT P2, RZ, R60, 0xff, RZ, 0xc0, !PT ;  /* 0x000000ff3cff1812 */ /* 0x000fe2000784c0ff */
[----:B------:R-:W-:Y:S01]  /*62c0*/  IMAD.MOV.U32 R80, RZ, RZ, 0x1 ;  /* 0x00000001ff507424 */ /* 0x000fe200078e00ff */
[----:B------:R-:W-:Y:S01]  /*62d0*/  @P1 SEL R4, RZ, 0xffffffff, P4 ;  /* 0xffffffffff041807 */ /* 0x000fe20002000000 */
[----:B------:R-:W-:Y:S01]  /*62e0*/  IMAD.IADD R25, R23, 0x1, R2 ;  /* 0x0000000117197824 */ /* 0x000fe200078e0202 */
[----:B------:R-:W-:Y:S01]  /*62f0*/  LEA R79, R22, UR48, 0x3 ;  /* 0x00000030164f7c11 */ /* 0x000fe2000f8e18ff */
[----:B------:R-:W-:Y:S01]  /*6300*/  ULOP3.LUT UR4, UR54, 0x1, URZ, 0x3c, !UPT ;  /* 0x0000000136047892 */ /* 0x000fe2000f8e3cff */
[----:B------:R-:W-:Y:S01]  /*6310*/  @P0 SEL R4, R5, R4, !P2 ;  /* 0x0000000405040207 */ /* 0x000fe20005000000 */
[----:B------:R-:W-:Y:S01]  /*6320*/  USHF.L.U32 UR12, UR51, 0x6, URZ ;  /* 0x00000006330c7899 */ /* 0x000fe200080006ff */
[----:B------:R-:W-:Y:S01]  /*6330*/  SHF.L.U32 R0, R57, 0x1f, RZ ;  /* 0x0000001f39007819 */ /* 0x000fe200000006ff */
[----:B------:R-:W-:Y:S01]  /*6340*/  IMAD.U32 R35, RZ, RZ, UR49 ;  /* 0x00000031ff237e24 */ /* 0x000fe2000f8e00ff */
[----:B------:R-:W-:Y:S01]  /*6350*/  @P1 LOP3.LUT R4, R4, 0x1, RZ, 0xc0, !PT ;  /* 0x0000000104041812 */ /* 0x000fe200078ec0ff */
[----:B------:R-:W-:Y:S01]  /*6360*/  IMAD.U32 R34, RZ, RZ, UR4 ;  /* 0x00000004ff227e24 */ /* 0x000fe2000f8e00ff */
[----:B------:R-:W-:Y:S01]  /*6370*/  R2UR UR6, R65 ;  /* 0x00000000410672ca */ /* 0x000fe200000e0000 */
[----:B------:R-:W-:Y:S01]  /*6380*/  IMAD.U32 R74, RZ, RZ, UR12 ;  /* 0x0000000cff4a7e24 */ /* 0x000fe2000f8e00ff */
[----:B------:R-:W-:Y:S01]  /*6390*/  ISETP.NE.U32.OR P6, PT, R4, 0x1, !P1 ;  /* 0x000000010400780c */ /* 0x000fe20004fc5470 */
[----:B------:R-:W-:Y:S01]  /*63a0*/  IMAD.U32 R4, RZ, RZ, UR49 ;  /* 0x00000031ff047e24 */ /* 0x000fe2000f8e00ff */
[----:B-1----:R-:W-:Y:S01]  /*63b0*/  UIMAD.WIDE.U32 UR4, UR12, UR9, URZ ;  /* 0x000000090c0472a5 */ /* 0x002fe2000f8e00ff */
[----:B------:R-:W-:Y:S01]  /*63c0*/  R2UR UR13, R64 ;  /* 0x00000000400d72ca */ /* 0x000fe200000e0000 */
[----:B------:R-:W-:Y:S01]  /*63d0*/  UISETP.NE.AND UP0, UPT, UR8, 0x1, UPT ;  /* 0x000000010800788c */ /* 0x000fe2000bf05270 */
[----:B------:R-:W-:Y:S02]  /*63e0*/  PLOP3.LUT P3, PT, PT, PT, UP1, 0x80, 0x8 ;  /* 0x000000000008781c */ /* 0x000fe40003f6f018 */
[----:B------:R-:W-:Y:S02]  /*63f0*/  CS2R R38, SRZ ;  /* 0x0000000000267805 */ /* 0x000fe4000001ff00 */
[----:B------:R-:W-:Y:S02]  /*6400*/  LEA R3, R4, UR48, 0x3 ;  /* 0x0000003004037c11 */ /* 0x000fe4000f8e18ff */
[----:B------:R-:W-:Y:S01]  /*6410*/  CS2R R36, SRZ ;  /* 0x0000000000247805 */ /* 0x000fe2000001ff00 */
[----:B------:R-:W-:Y:S01]  /*6420*/  UMOV UR4, UR5 ;  /* 0x0000000500047c82 */ /* 0x000fe20008000000 */
[----:B------:R-:W-:Y:S01]  /*6430*/  LOP3.LUT P5, R75, R60, 0xff, RZ, 0xc0, !PT ;  /* 0x000000ff3c4b7812 */ /* 0x000fe200078ac0ff */
[----:B------:R-:W-:Y:S01]  /*6440*/  USHF.R.U32.HI UR4, URZ, UR10, UR4 ;  /* 0x0000000aff047299 */ /* 0x000fe20008011604 */
[----:B------:R-:W-:Y:S02]  /*6450*/  SEL R4, RZ, 0xffffffff, P4 ;  /* 0xffffffffff047807 */ /* 0x000fe40002000000 */
[----:B------:R-:W-:Y:S02]  /*6460*/  CS2R R42, SRZ ;  /* 0x00000000002a7805 */ /* 0x000fe4000001ff00 */
[----:B------:R-:W-:Y:S01]  /*6470*/  @P6 SHF.L.U32 R6, R34, 0x1f, RZ ;  /* 0x0000001f22066819 */ /* 0x000fe200000006ff */
[----:B------:R-:W-:Y:S01]  /*6480*/  USEL UR4, UR12, UR4, !UP0 ;  /* 0x000000040c047287 */ /* 0x000fe2000c000000 */
[----:B------:R-:W-:Y:S01]  /*6490*/  P2R R76, PR, RZ, 0x40 ;  /* 0x00000040ff4c7803 */ /* 0x000fe20000000000 */
[----:B------:R-:W-:Y:S01]  /*64a0*/  UISETP.NE.AND UP0, UPT, UR11, 0x1, UPT ;  /* 0x000000010b00788c */ /* 0x000fe2000bf05270 */
[----:B------:R-:W1:Y:S01]  /*64b0*/  @P6 SYNCS.PHASECHK.TRANS64.TRYWAIT P1, [R3+URZ+0xc0], R6 ;  /* 0x0000c006030065a7 */ /* 0x000e6200080211ff */
[----:B------:R-:W-:Y:S01]  /*64c0*/  UIMAD.WIDE.U32 UR6, UR4, UR6, URZ ;  /* 0x00000006040672a5 */ /* 0x000fe2000f8e00ff */
[----:B------:R-:W-:Y:S01]  /*64d0*/  @P3 SEL R4, R5, R4, !P5 ;  /* 0x0000000405043207 */ /* 0x000fe20006800000 */
[----:B------:R-:W-:Y:S01]  /*64e0*/  IMAD.U32 R73, RZ, RZ, UR4 ;  /* 0x00000004ff497e24 */ /* 0x000fe2000f8e00ff */
[----:B------:R-:W-:Y:S02]  /*64f0*/  CS2R R40, SRZ ;  /* 0x0000000000287805 */ /* 0x000fe4000001ff00 */
[----:B------:R-:W-:Y:S01]  /*6500*/  PLOP3.LUT P2, PT, PT, PT, UP0, 0x80, 0x8 ;  /* 0x000000000008781c */ /* 0x000fe20003f4f008 */
[----:B------:R-:W-:Y:S01]  /*6510*/  IMAD R7, RZ, RZ, -UR4 ;  /* 0x80000004ff077e24 */ /* 0x000fe2000f8e02ff */
[----:B------:R-:W-:Y:S01]  /*6520*/  LOP3.LUT R4, R4, 0x1, RZ, 0xc0, !PT ;  /* 0x0000000104047812 */ /* 0x000fe200078ec0ff */
[----:B------:R-:W-:Y:S01]  /*6530*/  UMOV UR5, UR7 ;  /* 0x0000000700057c82 */ /* 0x000fe20008000000 */
[----:B------:R-:W-:Y:S01]  /*6540*/  IMAD.U32 R72, RZ, RZ, UR4 ;  /* 0x00000004ff487e24 */ /* 0x000fe2000f8e00ff */
[----:B------:R-:W-:Y:S01]  /*6550*/  USHF.R.U32.HI UR5, URZ, UR13, UR5 ;  /* 0x0000000dff057299 */ /* 0x000fe20008011605 */
[----:B------:R-:W-:Y:S01]  /*6560*/  IMAD R74, R7, UR8, R74 ;  /* 0x00000008074a7c24 */ /* 0x000fe2000f8e024a */
[----:B------:R-:W-:Y:S02]  /*6570*/  CS2R R46, SRZ ;  /* 0x00000000002e7805 */ /* 0x000fe4000001ff00 */
[----:B------:R-:W-:Y:S02]  /*6580*/  CS2R R44, SRZ ;  /* 0x00000000002c7805 */ /* 0x000fe4000001ff00 */
[----:B------:R-:W-:Y:S02]  /*6590*/  CS2R R50, SRZ ;  /* 0x0000000000327805 */ /* 0x000fe4000001ff00 */
[----:B------:R-:W-:Y:S01]  /*65a0*/  CS2R R48, SRZ ;  /* 0x0000000000307805 */ /* 0x000fe2000001ff00 */
[----:B------:R3:W4:Y:S01]  /*65b0*/  SYNCS.PHASECHK.TRANS64.TRYWAIT P0, [R79+URZ+0x110], R0 ;  /* 0x000110004f0075a7 */ /* 0x00072200080011ff */
[----:B------:R-:W-:Y:S02]  /*65c0*/  SEL R73, R73, UR5, !P2 ;  /* 0x0000000549497c07 */ /* 0x000fe4000d000000 */
[----:B------:R-:W-:Y:S03]  /*65d0*/  ISETP.NE.U32.AND P2, PT, R4, 0x1, PT ;  /* 0x000000010400780c */ /* 0x000fe60003f45070 */
[----:B------:R-:W-:Y:S01]  /*65e0*/  IMAD.MOV R5, RZ, RZ, -R73 ;  /* 0x000000ffff057224 */ /* 0x000fe200078e0a49 */
[----:B------:R-:W-:Y:S03]  /*65f0*/  P2R R81, PR, RZ, 0x4 ;  /* 0x00000004ff517803 */ /* 0x000fe60000000000 */
[----:B------:R-:W-:Y:S01]  /*6600*/  IMAD R72, R5, UR11, R72 ;  /* 0x0000000b05487c24 */ /* 0x000fe2000f8e0248 */
[----:B-1----:R-:W-:Y:S01]  /*6610*/  @P6 SEL R80, RZ, 0x1, !P1 ;  /* 0x00000001ff506807 */ /* 0x002fe20004800000 */
[----:B---3--:R-:W-:Y:S06]  /*6620*/  @!P6 BRA `(.L_x_95) ;  /* 0x000000000090e947 */ /* 0x008fec0003800000 */
[----:B------:R-:W-:Y:S01]  /*6630*/  HFMA2 R47, -RZ, RZ, 0, 0 ;  /* 0x00000000ff2f7431 */ /* 0x000fe200000001ff */
[----:B------:R-:W-:Y:S01]  /*6640*/  ISETP.NE.AND P1, PT, R80, RZ, PT ;  /* 0x000000ff5000720c */ /* 0x000fe20003f25270 */
[----:B------:R-:W-:Y:S01]  /*6650*/  IMAD.U32 R5, RZ, RZ, UR49 ;  /* 0x00000031ff057e24 */ /* 0x000fe2000f8e00ff */
[----:B------:R-:W-:Y:S11]  /*6660*/  BSSY B0, `(.L_x_96) ;  /* 0x0000005000007945 */ /* 0x000ff60003800000 */
[----:B------:R-:W-:Y:S05]  /*6670*/  @P1 BRA `(.L_x_97) ;  /* 0x00000000000c1947 */ /* 0x000fea0003800000 */
[----:B------:R-:W-:Y:S04]  /*6680*/  SHF.L.U32 R2, R34, 0x1f, RZ ;  /* 0x0000001f22027819 */ /* 0x000fe800000006ff */
[----:B------:R-:W1:Y:S02]  /*6690*/  SYNCS.PHASECHK.TRANS64.TRYWAIT P1, [R3+URZ+0xc0], R2 ;  /* 0x0000c002030075a7 */ /* 0x000e6400080211ff */
[----:B-1----:R-:W-:Y:S05]  /*66a0*/  @!P1 BRA `(.L_x_98) ;  /* 0x0000002000b89947 */ /* 0x002fea0003800000 */
.L_x_97:
[----:B------:R-:W-:Y:S05]  /*66b0*/  BSYNC B0 ;  /* 0x0000000000007941 */ /* 0x000fea0003800000 */
.L_x_96:
[----:B------:R-:W-:Y:S01]  /*66c0*/  ISETP.NE.AND P1, PT, R81, RZ, PT ;  /* 0x000000ff5100720c */ /* 0x000fe20003f25270 */
[----:B------:R-:W-:Y:S01]  /*66d0*/  IMAD.MOV.U32 R46, RZ, RZ, RZ ;  /* 0x000000ffff2e7224 */ /* 0x000fe200078e00ff */
[----:B------:R-:W-:Y:S02]  /*66e0*/  CS2R R44, SRZ ;  /* 0x00000000002c7805 */ /* 0x000fe4000001ff00 */
[----:B------:R-:W-:Y:S02]  /*66f0*/  CS2R R50, SRZ ;  /* 0x0000000000327805 */ /* 0x000fe4000001ff00 */
[----:B------:R-:W-:Y:S02]  /*6700*/  CS2R R48, SRZ ;  /* 0x0000000000307805 */ /* 0x000fe4000001ff00 */
[----:B------:R-:W-:Y:S02]  /*6710*/  CS2R R42, SRZ ;  /* 0x00000000002a7805 */ /* 0x000fe4000001ff00 */
[----:B------:R-:W-:Y:S02]  /*6720*/  CS2R R40, SRZ ;  /* 0x0000000000287805 */ /* 0x000fe4000001ff00 */
[----:B------:R-:W-:Y:S02]  /*6730*/  CS2R R38, SRZ ;  /* 0x0000000000267805 */ /* 0x000fe4000001ff00 */
[----:B------:R-:W-:Y:S01]  /*6740*/  CS2R R36, SRZ ;  /* 0x0000000000247805 */ /* 0x000fe2000001ff00 */
[----:B------:R-:W-:Y:S01]  /*6750*/  @P1 IMAD R5, R5, 0x800, R58 ;  /* 0x0000080005051824 */ /* 0x000fe200078e023a */
[----:B------:R-:W-:Y:S05]  /*6760*/  @P1 WARPSYNC.ALL ;  /* 0x0000000000001948 */ /* 0x000fea0003800000 */
[----:B------:R-:W-:Y:S01]  /*6770*/  @P1 LEA R5, R5, UR48, 0x2 ;  /* 0x0000003005051c11 */ /* 0x000fe2000f8e10ff */
[----:B------:R-:W-:Y:S04]  /*6780*/  UIADD3 UR4, UPT, UPT, UR49, 0x1, URZ ;  /* 0x0000000131047890 */ /* 0x000fe8000fffe0ff */
[----:B------:R3:W2:Y:S01]  /*6790*/  @P1 LDSM.16.M88.4 R48, [R5+0x400] ;  /* 0x000400000530183b */ /* 0x0006a20000000200 */
[----:B-1----:R-:W-:Y:S01]  /*67a0*/  @P1 VIADD R2, R5, 0x400 ;  /* 0x0000040005021836 */ /* 0x002fe20000000000 */
[----:B------:R-:W-:Y:S01]  /*67b0*/  UISETP.NE.AND UP0, UPT, UR4, 0x3, UPT ;  /* 0x000000030400788c */ /* 0x000fe2000bf05270 */
[C-C-:B------:R-:W-:Y:S02]  /*67c0*/  @P1 IMAD R3, R70.reuse, 0x4, R5.reuse ;  /* 0x0000000446031824 */ /* 0x140fe400078e0205 */
[C---:B------:R-:W-:Y:S01]  /*67d0*/  @P1 IMAD R7, R69.reuse, 0x4, R2 ;  /* 0x0000000445071824 */ /* 0x040fe200078e0202 */
[----:B------:R-:W-:Y:S01]  /*67e0*/  USEL UR5, URZ, 0x1, UP0 ;  /* 0x00000001ff057887 */ /* 0x000fe20008000000 */
[----:B------:R-:W-:Y:S01]  /*67f0*/  @P1 IMAD R2, R69, 0x4, R5 ;  /* 0x0000000445021824 */ /* 0x000fe200078e0205 */
[----:B------:R3:W1:Y:S01]  /*6800*/  @P1 LDSM.16.M88.4 R44, [R3+0x400] ;  /* 0x00040000032c183b */ /* 0x0006620000000200 */
[----:B------:R-:W-:Y:S01]  /*6810*/  @P1 IMAD R4, R70, 0x4, R7 ;  /* 0x0000000446041824 */ /* 0x000fe200078e0207 */
[----:B------:R-:W-:Y:S02]  /*6820*/  USEL UR4, UR4, URZ, UP0 ;  /* 0x000000ff04047287 */ /* 0x000fe40008000000 */
[----:B------:R3:W1:Y:S01]  /*6830*/  @P1 LDSM.16.M88.4 R40, [R2+0x400] ;  /* 0x000400000228183b */ /* 0x0006620000000200 */
[----:B------:R-:W-:Y:S03]  /*6840*/  LOP3.LUT R34, R34, UR5, RZ, 0x3c, !PT ;  /* 0x0000000522227c12 */ /* 0x000fe6000f8e3cff */
[----:B------:R3:W1:Y:S01]  /*6850*/  @P1 LDSM.16.M88.4 R36, [R4] ;  /* 0x000000000424183b */ /* 0x0006620000000200 */
[----:B------:R-:W-:Y:S03]  /*6860*/  IMAD.U32 R35, RZ, RZ, UR4 ;  /* 0x00000004ff237e24 */ /* 0x000fe6000f8e00ff */
.L_x_95:
[----:B------:R-:W-:Y:S05]  /*6870*/  BSYNC B1 ;  /* 0x0000000000017941 */ /* 0x000fea0003800000 */
.L_x_94:
[----:B---3--:R-:W-:Y:S04]  /*6880*/  SHF.R.U32.HI R2, RZ, 0x15, R25 ;  /* 0x00000015ff027819 */ /* 0x008fe80000011619 */
[----:B------:R-:W-:Y:S01]  /*6890*/  LOP3.LUT P1, RZ, R2, 0x3, R61, 0x48, !PT ;  /* 0x0000000302ff7812 */ /* 0x000fe2000782483d */
[----:B------:R-:W-:Y:S01]  /*68a0*/  @!UPT UIADD3 URZ, UPT, UPT, URZ, URZ, URZ ;  /* 0x000000fffffff290 */ /* 0x000fe2000fffe0ff */
[----:B----4-:R-:W-:Y:S11]  /*68b0*/  @P0 BRA `(.L_x_99) ;  /* 0x0000000000080947 */ /* 0x010ff60003800000 */
[----:B------:R-:W3:Y:S02]  /*68c0*/  SYNCS.PHASECHK.TRANS64.TRYWAIT P0, [R79+URZ+0x110], R0 ;  /* 0x000110004f0075a7 */ /* 0x000ee400080011ff */
[----:B---3--:R-:W-:Y:S05]  /*68d0*/  @!P0 BRA `(.L_x_100) ;  /* 0x0000002000408947 */ /* 0x008fea0003800000 */
.L_x_99:
[----:B------:R-:W-:Y:S05]  /*68e0*/  @!P1 BRA `(.L_x_101) ;  /* 0x0000000000409947 */ /* 0x000fea0003800000 */
[----:B------:R-:W4:Y:S01]  /*68f0*/  LDCU.64 UR8, c[0x4][0x70] ;  /* 0x01000e00ff0877ac */ /* 0x000f220008000a00 */
[----:B------:R-:W-:Y:S01]  /*6900*/  MOV R3, 0x0 ;  /* 0x0000000000037802 */ /* 0x000fe20000000f00 */
[----:B------:R-:W-:Y:S02]  /*6910*/  HFMA2 R12, -RZ, RZ, 0, 5.9604644775390625e-08 ;  /* 0x00000001ff0c7431 */ /* 0x000fe400000001ff */
[----:B------:R-:W-:Y:S02]  /*6920*/  IMAD.MOV.U32 R8, RZ, RZ, 0x192 ;  /* 0x00000192ff087424 */ /* 0x000fe400078e00ff */
[----:B------:R-:W-:Y:S01]  /*6930*/  IMAD.MOV.U32 R13, RZ, RZ, RZ ;  /* 0x000000ffff0d7224 */ /* 0x000fe200078e00ff */
[----:B------:R-:W5:Y:S01]  /*6940*/  LDCU.64 UR6, c[0x4][0x78] ;  /* 0x01000f00ff0677ac */ /* 0x000f620008000a00 */
[----:B------:R-:W1:Y:S01]  /*6950*/  LDC.64 R2, c[0x4][R3] ;  /* 0x0100000003027b82 */ /* 0x000e620000000a00 */
[----:B------:R-:W2:Y:S01]  /*6960*/  LDCU.64 UR4, c[0x4][0x10] ;  /* 0x01000200ff0477ac */ /* 0x000ea20008000a00 */
[----:B----4-:R-:W-:Y:S01]  /*6970*/  MOV R5, UR9 ;  /* 0x0000000900057c02 */ /* 0x010fe20008000f00 */
[----:B------:R-:W-:Y:S01]  /*6980*/  IMAD.U32 R4, RZ, RZ, UR8 ;  /* 0x00000008ff047e24 */ /* 0x000fe2000f8e00ff */
[----:B-----5:R-:W-:Y:S01]  /*6990*/  MOV R7, UR7 ;  /* 0x0000000700077c02 */ /* 0x020fe20008000f00 */
[----:B------:R-:W-:Y:S01]  /*69a0*/  IMAD.U32 R6, RZ, RZ, UR6 ;  /* 0x00000006ff067e24 */ /* 0x000fe2000f8e00ff */
[----:B--2---:R-:W-:Y:S01]  /*69b0*/  MOV R11, UR5 ;  /* 0x00000005000b7c02 */ /* 0x004fe20008000f00 */
[----:B------:R-:W-:Y:S02]  /*69c0*/  IMAD.U32 R10, RZ, RZ, UR4 ;  /* 0x00000004ff0a7e24 */ /* 0x000fe4000f8e00ff */
[----:B------:R-:W-:Y:S07]  /*69d0*/  LEPC R20, `(.L_x_101) ;  /* 0x000000001014794e */ /* 0x000fee0000000000 */
[----:B-1-3--:R-:W-:Y:S05]  /*69e0*/  CALL.ABS.NOINC R2 ;  /* 0x0000000002007343 */ /* 0x00afea0003c00000 */
.L_x_101:
[----:B--2---:R-:W-:Y:S01]  /*69f0*/  LOP3.LUT R20, R48, 0xffffe000, RZ, 0xc0, !PT ;  /* 0xffffe00030147812 */ /* 0x004fe200078ec0ff */
[----:B------:R-:W-:Y:S05]  /*6a00*/  WARPSYNC.ALL ;  /* 0x0000000000007948 */ /* 0x000fea0003800000 */
[----:B------:R-:W-:Y:S01]  /*6a10*/  R2UR UR4, R25 ;  /* 0x00000000190472ca */ /* 0x000fe200000e0000 */
[----:B------:R-:W-:Y:S01]  /*6a20*/  IMAD.SHL.U32 R78, R69, 0x4, RZ ;  /* 0x00000004454e7824 */ /* 0x000fe200078e00ff */
[----:B------:R-:W-:Y:S01]  /*6a30*/  LOP3.LUT R21, R49, 0xffffe000, RZ, 0xc0, !PT ;  /* 0xffffe00031157812 */ /* 0x000fe200078ec0ff */
[----:B------:R-:W-:Y:S01]  /*6a40*/  IMAD.U32 R77, RZ, RZ, UR49 ;  /* 0x00000031ff4d7e24 */ /* 0x000fe2000f8e00ff */
[----:B------:R-:W-:Y:S01]  /*6a50*/  LOP3.LUT R26, R50, 0xffffe000, RZ, 0xc0, !PT ;  /* 0xffffe000321a7812 */ /* 0x000fe200078ec0ff */
[----:B------:R-:W-:Y:S01]  /*6a60*/  BSSY.RECONVERGENT B0, `(.L_x_102) ;  /* 0x000005c000007945 */ /* 0x000fe20003800200 */
[----:B------:R-:W-:Y:S01]  /*6a70*/  LOP3.LUT R32, R51, 0xffffe000, RZ, 0xc0, !PT ;  /* 0xffffe00033207812 */ /* 0x000fe200078ec0ff */
[----:B------:R-:W-:Y:S01]  /*6a80*/  IMAD R77, R77, 0x800, R58 ;  /* 0x000008004d4d7824 */ /* 0x000fe200078e023a */
[----:B-1----:R-:W-:Y:S02]  /*6a90*/  LOP3.LUT R33, R40, 0xffffe000, RZ, 0xc0, !PT ;  /* 0xffffe00028217812 */ /* 0x002fe400078ec0ff */
[----:B------:R-:W-:Y:S02]  /*6aa0*/  ISETP.NE.AND P0, PT, R59, RZ, PT ;  /* 0x000000ff3b00720c */ /* 0x000fe40003f05270 */
[----:B------:R-:W-:Y:S01]  /*6ab0*/  LEA R83, R77, UR48, 0x2 ;  /* 0x000000304d537c11 */ /* 0x000fe2000f8e10ff */
[----:B------:R-:W3:Y:S01]  /*6ac0*/  LDTM.16dp128bit.x8 R4, tmem[UR4] ;  /* 0x00000004000479ee */ /* 0x000ee20008180000 */
[----:B------:R-:W-:Y:S02]  /*6ad0*/  IMAD.SHL.U32 R77, R70, 0x4, RZ ;  /* 0x00000004464d7824 */ /* 0x000fe400078e00ff */
[--C-:B------:R-:W-:Y:S03]  /*6ae0*/  IADD3 R82, PT, PT, R78, 0x400, R83.reuse ;  /* 0x000004004e527810 */ /* 0x100fe60007ffe053 */
[C---:B------:R-:W-:Y:S02]  /*6af0*/  IADD3 R85, PT, PT, R77.reuse, 0x400, R83 ;  /* 0x000004004d557810 */ /* 0x040fe40007ffe053 */
[----:B------:R-:W-:Y:S02]  /*6b00*/  IMAD.IADD R84, R77, 0x1, R82 ;  /* 0x000000014d547824 */ /* 0x000fe400078e0252 */
[C---:B---3--:R-:W-:Y:S01]  /*6b10*/  FMUL R0, R24.reuse, R4 ;  /* 0x0000000418007220 */ /* 0x048fe20000400000 */
[C---:B------:R-:W-:Y:S01]  /*6b20*/  FMUL R2, R24.reuse, R5 ;  /* 0x0000000518027220 */ /* 0x040fe20000400000 */
[C---:B------:R-:W-:Y:S01]  /*6b30*/  FMUL R3, R24.reuse, R6 ;  /* 0x0000000618037220 */ /* 0x040fe20000400000 */
[----:B------:R-:W-:Y:S01]  /*6b40*/  FMUL R7, R24, R7 ;  /* 0x0000000718077220 */ /* 0x000fe20000400000 */
[C---:B------:R-:W-:Y:S01]  /*6b50*/  FFMA R28, R27.reuse, R20, R0 ;  /* 0x000000141b1c7223 */ /* 0x040fe20000000000 */
[----:B------:R-:W-:Y:S01]  /*6b60*/  LOP3.LUT R20, R44, 0xffffe000, RZ, 0xc0, !PT ;  /* 0xffffe0002c147812 */ /* 0x000fe200078ec0ff */
[C---:B------:R-:W-:Y:S01]  /*6b70*/  FFMA R29, R27.reuse, R21, R2 ;  /* 0x000000151b1d7223 */ /* 0x040fe20000000002 */
[----:B------:R-:W-:Y:S01]  /*6b80*/  LOP3.LUT R21, R46, 0xffffe000, RZ, 0xc0, !PT ;  /* 0xffffe0002e157812 */ /* 0x000fe200078ec0ff */
[----:B------:R-:W-:Y:S01]  /*6b90*/  FFMA R30, R27, R26, R3 ;  /* 0x0000001a1b1e7223 */ /* 0x000fe20000000003 */
[----:B------:R-:W-:Y:S01]  /*6ba0*/  LOP3.LUT R26, R45, 0xffffe000, RZ, 0xc0, !PT ;  /* 0xffffe0002d1a7812 */ /* 0x000fe200078ec0ff */
[C---:B------:R-:W-:Y:S01]  /*6bb0*/  FMUL R4, R24.reuse, R8 ;  /* 0x0000000818047220 */ /* 0x040fe20000400000 */
[----:B------:R-:W-:Y:S01]  /*6bc0*/  F2FP.TF32.F32.PACK_B R28, R28 ;  /* 0x0000001cff1c723e */ /* 0x000fe200024050ff */
[C---:B------:R-:W-:Y:S01]  /*6bd0*/  FMUL R5, R24.reuse, R9 ;  /* 0x0000000918057220 */ /* 0x040fe20000400000 */
[----:B------:R-:W-:Y:S01]  /*6be0*/  F2FP.TF32.F32.PACK_B R29, R29 ;  /* 0x0000001dff1d723e */ /* 0x000fe200024050ff */
[C---:B------:R-:W-:Y:S01]  /*6bf0*/  FMUL R6, R24.reuse, R10 ;  /* 0x0000000a18067220 */ /* 0x040fe20000400000 */
[----:B------:R-:W-:Y:S01]  /*6c00*/  F2FP.TF32.F32.PACK_B R30, R30 ;  /* 0x0000001eff1e723e */ /* 0x000fe200024050ff */
[----:B------:R-:W-:Y:S01]  /*6c10*/  FFMA R31, R27, R32, R7 ;  /* 0x000000201b1f7223 */ /* 0x000fe20000000007 */
[----:B------:R-:W-:Y:S01]  /*6c20*/  LOP3.LUT R32, R47, 0xffffe000, RZ, 0xc0, !PT ;  /* 0xffffe0002f207812 */ /* 0x000fe200078ec0ff */
[----:B------:R-:W-:Y:S01]  /*6c30*/  FFMA R4, R27, R20, R4 ;  /* 0x000000141b047223 */ /* 0x000fe20000000004 */
[----:B------:R-:W-:Y:S01]  /*6c40*/  LOP3.LUT R20, R41, 0xffffe000, RZ, 0xc0, !PT ;  /* 0xffffe00029147812 */ /* 0x000fe200078ec0ff */
[----:B------:R-:W-:Y:S01]  /*6c50*/  FFMA R5, R27, R26, R5 ;  /* 0x0000001a1b057223 */ /* 0x000fe20000000005 */
[----:B------:R-:W-:Y:S01]  /*6c60*/  LOP3.LUT R26, R43, 0xffffe000, RZ, 0xc0, !PT ;  /* 0xffffe0002b1a7812 */ /* 0x000fe200078ec0ff */
[----:B------:R-:W-:Y:S01]  /*6c70*/  FMUL R11, R24, R11 ;  /* 0x0000000b180b7220 */ /* 0x000fe20000400000 */
[----:B------:R-:W-:Y:S01]  /*6c80*/  F2FP.TF32.F32.PACK_B R31, R31 ;  /* 0x0000001fff1f723e */ /* 0x000fe200024050ff */
[C---:B------:R-:W-:Y:S01]  /*6c90*/  FFMA R6, R27.reuse, R21, R6 ;  /* 0x000000151b067223 */ /* 0x040fe20000000006 */
[----:B------:R-:W-:Y:S01]  /*6ca0*/  LOP3.LUT R21, R42, 0xffffe000, RZ, 0xc0, !PT ;  /* 0xffffe0002a157812 */ /* 0x000fe200078ec0ff */
[C---:B------:R-:W-:Y:S01]  /*6cb0*/  FMUL R8, R24.reuse, R12 ;  /* 0x0000000c18087220 */ /* 0x040fe20000400000 */
[----:B------:R-:W-:Y:S01]  /*6cc0*/  F2FP.TF32.F32.PACK_B R4, R4 ;  /* 0x00000004ff04723e */ /* 0x000fe200024050ff */
[C---:B------:R-:W-:Y:S01]  /*6cd0*/  FMUL R9, R24.reuse, R13 ;  /* 0x0000000d18097220 */ /* 0x040fe20000400000 */
[----:B------:R-:W-:Y:S01]  /*6ce0*/  F2FP.TF32.F32.PACK_B R5, R5 ;  /* 0x00000005ff05723e */ /* 0x000fe200024050ff */
[----:B------:R1:W-:Y:S01]  /*6cf0*/  STSM.16.M88.4 [R83+0x400], R28 ;  /* 0x0004001c53007844 */ /* 0x0003e20000000200 */
[----:B------:R-:W-:Y:S01]  /*6d00*/  F2FP.TF32.F32.PACK_B R6, R6 ;  /* 0x00000006ff06723e */ /* 0x000fe200024050ff */
[C---:B------:R-:W-:Y:S01]  /*6d10*/  FMUL R10, R24.reuse, R14 ;  /* 0x0000000e180a7220 */ /* 0x040fe20000400000 */
[C---:B------:R-:W-:Y:S01]  /*6d20*/  FFMA R7, R27.reuse, R32, R11 ;  /* 0x000000201b077223 */ /* 0x040fe2000000000b */
[----:B------:R-:W-:Y:S01]  /*6d30*/  FMUL R15, R24, R15 ;  /* 0x0000000f180f7220 */ /* 0x000fe20000400000 */
[C---:B------:R-:W-:Y:S01]  /*6d40*/  FFMA R8, R27.reuse, R33, R8 ;  /* 0x000000211b087223 */ /* 0x040fe20000000008 */
[----:B------:R-:W-:Y:S01]  /*6d50*/  LOP3.LUT R33, R36, 0xffffe000, RZ, 0xc0, !PT ;  /* 0xffffe00024217812 */ /* 0x000fe200078ec0ff */
[C---:B------:R-:W-:Y:S01]  /*6d60*/  FFMA R9, R27.reuse, R20, R9 ;  /* 0x000000141b097223 */ /* 0x040fe20000000009 */
[----:B------:R-:W-:Y:S01]  /*6d70*/  FFMA R10, R27, R21, R10 ;  /* 0x000000151b0a7223 */ /* 0x000fe2000000000a */
[C---:B------:R-:W-:Y:S01]  /*6d80*/  FMUL R12, R24.reuse, R16 ;  /* 0x00000010180c7220 */ /* 0x040fe20000400000 */
[----:B------:R-:W-:Y:S01]  /*6d90*/  LOP3.LUT R20, R37, 0xffffe000, RZ, 0xc0, !PT ;  /* 0xffffe00025147812 */ /* 0x000fe200078ec0ff */
[----:B------:R-:W-:Y:S01]  /*6da0*/  FFMA R11, R27, R26, R15 ;  /* 0x0000001a1b0b7223 */ /* 0x000fe2000000000f */
[----:B------:R-:W-:Y:S01]  /*6db0*/  FMUL R13, R24, R17 ;  /* 0x00000011180d7220 */ /* 0x000fe20000400000 */
[----:B------:R-:W-:Y:S01]  /*6dc0*/  LOP3.LUT R21, R38, 0xffffe000, RZ, 0xc0, !PT ;  /* 0xffffe00026157812 */ /* 0x000fe200078ec0ff */
[C---:B------:R-:W-:Y:S01]  /*6dd0*/  FMUL R14, R24.reuse, R18 ;  /* 0x00000012180e7220 */ /* 0x040fe20000400000 */
[----:B------:R-:W-:Y:S01]  /*6de0*/  LOP3.LUT R26, R39, 0xffffe000, RZ, 0xc0, !PT ;  /* 0xffffe000271a7812 */ /* 0x000fe200078ec0ff */
[----:B------:R-:W-:Y:S01]  /*6df0*/  FMUL R19, R24, R19 ;  /* 0x0000001318137220 */ /* 0x000fe20000400000 */
[----:B------:R-:W-:Y:S01]  /*6e00*/  F2FP.TF32.F32.PACK_B R7, R7 ;  /* 0x00000007ff07723e */ /* 0x000fe200024050ff */
[C---:B------:R-:W-:Y:S01]  /*6e10*/  FFMA R12, R27.reuse, R33, R12 ;  /* 0x000000211b0c7223 */ /* 0x040fe2000000000c */
[C---:B------:R-:W-:Y:S01]  /*6e20*/  FFMA R13, R27.reuse, R20, R13 ;  /* 0x000000141b0d7223 */ /* 0x040fe2000000000d */
[C---:B------:R-:W-:Y:S01]  /*6e30*/  FFMA R14, R27.reuse, R21, R14 ;  /* 0x000000151b0e7223 */ /* 0x040fe2000000000e */
[----:B------:R-:W-:Y:S01]  /*6e40*/  FFMA R15, R27, R26, R19 ;  /* 0x0000001a1b0f7223 */ /* 0x000fe20000000013 */
[----:B------:R1:W-:Y:S01]  /*6e50*/  STSM.16.M88.4 [R85], R4 ;  /* 0x0000000455007844 */ /* 0x0003e20000000200 */
[----:B------:R-:W-:Y:S02]  /*6e60*/  F2FP.TF32.F32.PACK_B R8, R8 ;  /* 0x00000008ff08723e */ /* 0x000fe400024050ff */
[----:B------:R-:W-:Y:S02]  /*6e70*/  F2FP.TF32.F32.PACK_B R9, R9 ;  /* 0x00000009ff09723e */ /* 0x000fe400024050ff */
[----:B------:R-:W-:Y:S02]  /*6e80*/  F2FP.TF32.F32.PACK_B R10, R10 ;  /* 0x0000000aff0a723e */ /* 0x000fe400024050ff */
[----:B------:R-:W-:Y:S02]  /*6e90*/  F2FP.TF32.F32.PACK_B R11, R11 ;  /* 0x0000000bff0b723e */ /* 0x000fe400024050ff */
[----:B------:R-:W-:Y:S02]  /*6ea0*/  F2FP.TF32.F32.PACK_B R12, R12 ;  /* 0x0000000cff0c723e */ /* 0x000fe400024050ff */
[----:B------:R-:W-:Y:S01]  /*6eb0*/  F2FP.TF32.F32.PACK_B R13, R13 ;  /* 0x0000000dff0d723e */ /* 0x000fe200024050ff */
[----:B------:R1:W-:Y:S01]  /*6ec0*/  STSM.16.M88.4 [R82], R8 ;  /* 0x0000000852007844 */ /* 0x0003e20000000200 */
[----:B------:R-:W-:Y:S02]  /*6ed0*/  F2FP.TF32.F32.PACK_B R14, R14 ;  /* 0x0000000eff0e723e */ /* 0x000fe400024050ff */
[----:B------:R-:W-:Y:S05]  /*6ee0*/  F2FP.TF32.F32.PACK_B R15, R15 ;  /* 0x0000000fff0f723e */ /* 0x000fea00024050ff */
[----:B------:R1:W-:Y:S01]  /*6ef0*/  STSM.16.M88.4 [R84], R12 ;  /* 0x0000000c54007844 */ /* 0x0003e20000000200 */
[----:B------:R-:W-:Y:S01]  /*6f00*/  @!PT LDS RZ, [RZ] ;  /* 0x00000000fffff984 */ /* 0x000fe20000000800 */
[----:B------:R-:W-:Y:S01]  /*6f10*/  @!PT LDS RZ, [RZ] ;  /* 0x00000000fffff984 */ /* 0x000fe20000000800 */
[----:B------:R-:W-:Y:S01]  /*6f20*/  @!PT LDS RZ, [RZ] ;  /* 0x00000000fffff984 */ /* 0x000fe20000000800 */
[----:B------:R-:W-:Y:S01]  /*6f30*/  @!PT LDS RZ, [RZ] ;  /* 0x00000000fffff984 */ /* 0x000fe20000000800 */
[----:B------:R2:W-:Y:S07]  /*6f40*/  MEMBAR.ALL.CTA ;  /* 0x0000000000007992 */ /* 0x0005ee0000008000 */
[----:B--2---:R-:W2:Y:S02]  /*6f50*/  FENCE.VIEW.ASYNC.S ;  /* 0x00000000000073c6 */ /* 0x004ea40000000000 */
[----:B--2---:R-:W-:Y:S06]  /*6f60*/  BAR.SYNC.DEFER_BLOCKING 0x1, 0x80 ;  /* 0x0042000000007b1d */ /* 0x004fec0000010000 */
[----:B------:R-:W-:Y:S05]  /*6f70*/  @P0 BRA `(.L_x_103) ;  /* 0x0000000000280947 */ /* 0x000fea0003800000 */
[----:B------:R-:W2:Y:S01]  /*6f80*/  LDCU.64 UR6, c[0x0][0x348] ;  /* 0x00006900ff0677ac */ /* 0x000ea20008000a00 */
[----:B------:R-:W-:Y:S02]  /*6f90*/  R2UR UR42, R74 ;  /* 0x000000004a2a72ca */ /* 0x000fe400000e0000 */
[----:B------:R-:W-:Y:S01]  /*6fa0*/  R2UR UR43, R72 ;  /* 0x00000000482b72ca */ /* 0x000fe200000e0000 */
[----:B------:R-:W-:Y:S01]  /*6fb0*/  ULEA UR5, UR49, UR48, 0xd ;  /* 0x0000003031057291 */ /* 0x000fe2000f8e68ff */
[----:B------:R-:W-:Y:S03]  /*6fc0*/  R2UR UR44, R73 ;  /* 0x00000000492c72ca */ /* 0x000fe600000e0000 */
[----:B------:R-:W-:Y:S02]  /*6fd0*/  UIADD3 UR40, UPT, UPT, UR5, 0x400, URZ ;  /* 0x0000040005287890 */ /* 0x000fe4000fffe0ff */
[----:B--2---:R-:W-:Y:S04]  /*6fe0*/  UIADD3 UR4, UP0, UPT, UR6, 0x680, URZ ;  /* 0x0000068006047890 */ /* 0x004fe8000ff1e0ff */
[----:B------:R-:W-:Y:S09]  /*6ff0*/  UIADD3.X UR5, UPT, UPT, URZ, UR7, URZ, UP0, !UPT ;  /* 0x00000007ff057290 */ /* 0x000ff200087fe4ff */
[----:B------:R2:W-:Y:S02]  /*7000*/  UTMASTG.4D.IM2COL [UR40], [UR4] ;  /* 0x00000028040073b5 */ /* 0x0005e40008058000 */
[----:B--2---:R0:W-:Y:S02]  /*7010*/  UTMACMDFLUSH ;  /* 0x00000000000079b7 */ /* 0x0041e40000000000 */
.L_x_103:
[----:B------:R-:W-:Y:S05]  /*7020*/  BSYNC.RECONVERGENT B0 ;  /* 0x0000000000007941 */ /* 0x000fea0003800200 */
.L_x_102:
[----:B------:R-:W-:Y:S01]  /*7030*/  UIADD3 UR42, UPT, UPT, UR49, 0x1, URZ ;  /* 0x00000001312a7890 */ /* 0x000fe2000fffe0ff */
[----:B------:R-:W-:Y:S03]  /*7040*/  BSSY.RECONVERGENT B0, `(.L_x_104) ;  /* 0x0000005000007945 */ /* 0x000fe60003800200 */
[----:B------:R-:W-:Y:S04]  /*7050*/  UISETP.NE.AND UP0, UPT, UR42, 0x3, UPT ;  /* 0x000000032a00788c */ /* 0x000fe8000bf05270 */
[----:B------:R-:W-:Y:S01]  /*7060*/  USEL UR40, UR42, URZ, UP0 ;  /* 0x000000ff2a287287 */ /* 0x000fe20008000000 */
[----:B------:R-:W-:Y:S11]  /*7070*/  @P0 BRA `(.L_x_105) ;  /* 0x0000000000040947 */ /* 0x000ff60003800000 */
[----:B------:R-:W-:Y:S04]  /*7080*/  DEPBAR.LE SB0, 0x1 ;  /* 0x000080400000791a */ /* 0x000fe80000000000 */
.L_x_105:
[----:B------:R-:W-:Y:S05]  /*7090*/  BSYNC.RECONVERGENT B0 ;  /* 0x0000000000007941 */ /* 0x000fea0003800200 */
.L_x_104:
[----:B------:R-:W-:Y:S01]  /*70a0*/  BAR.SYNC.DEFER_BLOCKING 0x1, 0x80 ;  /* 0x0042000000007b1d */ /* 0x000fe20000010000 */
[----:B------:R-:W-:Y:S01]  /*70b0*/  ISETP.NE.AND P1, PT, R76, RZ, PT ;  /* 0x000000ff4c00720c */ /* 0x000fe20003f25270 */
[----:B------:R-:W-:Y:S01]  /*70c0*/  UISETP.NE.AND UP0, UPT, UR53, URZ, UPT ;  /* 0x000000ff3500728c */ /* 0x000fe2000bf05270 */
[----:B------:R-:W-:Y:S11]  /*70d0*/  LEA R3, R35, UR48, 0x3 ;  /* 0x0000003023037c11 */ /* 0x000ff6000f8e18ff */
[----:B-1----:R-:W-:Y:S01]  /*70e0*/  @P1 SHF.L.U32 R4, R34, 0x1f, RZ ;  /* 0x0000001f22041819 */ /* 0x002fe200000006ff */
[----:B------:R-:W-:Y:S06]  /*70f0*/  BRA.U !UP0, `(.L_x_106) ;  /* 0x0000000108247547 */ /* 0x000fec000b800000 */
[----:B------:R-:W1:Y:S01]  /*7100*/  S2R R0, SR_CgaCtaId ;  /* 0x0000000000007919 */ /* 0x000e620000008800 */
[----:B------:R-:W-:Y:S01]  /*7110*/  IMAD.U32 R2, RZ, RZ, UR50 ;  /* 0x00000032ff027e24 */ /* 0x000fe2000f8e00ff */
[----:B------:R-:W-:Y:S04]  /*7120*/  UIADD3 UR4, UPT, UPT, UR50, 0x1, URZ ;  /* 0x0000000132047890 */ /* 0x000fe8000fffe0ff */
[----:B------:R-:W-:Y:S01]  /*7130*/  @P1 LEA R2, R2, UR48, 0x3 ;  /* 0x0000003002021c11 */ /* 0x000fe2000f8e18ff */
[----:B------:R-:W-:Y:S04]  /*7140*/  UISETP.NE.AND UP0, UPT, UR4, 0x3, UPT ;  /* 0x000000030400788c */ /* 0x000fe8000bf05270 */
[----:B------:R-:W-:Y:S01]  /*7150*/  @P1 VIADD R5, R2, 0xd8 ;  /* 0x000000d802051836 */ /* 0x000fe20000000000 */
[----:B------:R-:W-:Y:S04]  /*7160*/  USEL UR50, UR4, URZ, UP0 ;  /* 0x000000ff04327287 */ /* 0x000fe80008000000 */
[----:B-1----:R-:W-:Y:S04]  /*7170*/  @P1 PRMT R0, R0, 0x654, R5 ;  /* 0x0000065400001816 */ /* 0x002fe80000000005 */
[----:B------:R1:W-:Y:S04]  /*7180*/  @P1 SYNCS.ARRIVE.TRANS64.RED.A1T0 RZ, [R0+URZ], RZ ;  /* 0x000000ff00ff19a7 */ /* 0x0003e800081004ff */
.L_x_106:
[----:B------:R-:W2:Y:S01]  /*7190*/  @P1 SYNCS.PHASECHK.TRANS64.TRYWAIT P0, [R3+URZ+0xc0], R4 ;  /* 0x0000c004030015a7 */ /* 0x000ea200080011ff */
[----:B------:R-:W-:Y:S01]  /*71a0*/  BSSY B1, `(.L_x_107) ;  /* 0x0000017000017945 */ /* 0x000fe20003800000 */
[----:B--2---:R-:W-:Y:S03]  /*71b0*/  @P1 SEL R80, RZ, 0x1, !P0 ;  /* 0x00000001ff501807 */ /* 0x004fe60004000000 */
[----:B------:R-:W-:Y:S05]  /*71c0*/  @!P1 BRA `(.L_x_108) ;  /* 0x0000000000509947 */ /* 0x000fea0003800000 */
[----:B------:R-:W-:Y:S01]  /*71d0*/  ISETP.NE.AND P1, PT, R81, RZ, PT ;  /* 0x000000ff5100720c */ /* 0x000fe20003f25270 */
[----:B------:R-:W-:Y:S01]  /*71e0*/  BSSY B0, `(.L_x_109) ;  /* 0x000000a000007945 */ /* 0x000fe20003800000 */
[----:B------:R-:W-:Y:S11]  /*71f0*/  ISETP.NE.AND P0, PT, R80, RZ, PT ;  /* 0x000000ff5000720c */ /* 0x000ff60003f05270 */
[----:B------:R-:W-:Y:S05]  /*7200*/  @P1 IMAD R4, R35, 0x800, R58 ;  /* 0x0000080023041824 */ /* 0x000fea00078e023a */
[----:B------:R-:W-:Y:S05]  /*7210*/  @P1 LEA R4, R4, UR48, 0x2 ;  /* 0x0000003004041c11 */ /* 0x000fea000f8e10ff */
[--C-:B-1----:R-:W-:Y:S02]  /*7220*/  @P1 IMAD.IADD R0, R78, 0x1, R4.reuse ;  /* 0x000000014e001824 */ /* 0x102fe400078e0204 */
[----:B------:R-:W-:Y:S01]  /*7230*/  @P1 IMAD.IADD R2, R77, 0x1, R4 ;  /* 0x000000014d021824 */ /* 0x000fe200078e0204 */
[----:B------:R-:W-:Y:S06]  /*7240*/  @P0 BRA `(.L_x_110) ;  /* 0x00000000000c0947 */ /* 0x000fec0003800000 */
[----:B------:R-:W-:Y:S04]  /*7250*/  SHF.L.U32 R34, R34, 0x1f, RZ ;  /* 0x0000001f22227819 */ /* 0x000fe800000006ff */
[----:B------:R-:W1:Y:S02]  /*7260*/  SYNCS.PHASECHK.TRANS64.TRYWAIT P0, [R3+URZ+0xc0], R34 ;  /* 0x0000c022030075a7 */ /* 0x000e6400080011ff */
[----:B-1----:R-:W-:Y:S05]  /*7270*/  @!P0 BRA `(.L_x_111) ;  /* 0x0000001400ec8947 */ /* 0x002fea0003800000 */
.L_x_110:
[----:B------:R-:W-:Y:S05]  /*7280*/  BSYNC B0 ;  /* 0x0000000000007941 */ /* 0x000fea0003800000 */
.L_x_109:
[----:B------:R-:W-:Y:S11]  /*7290*/  ISETP.NE.AND P0, PT, R81, RZ, PT ;  /* 0x000000ff5100720c */ /* 0x000ff60003f05270 */
[----:B------:R-:W-:Y:S02]  /*72a0*/  @!UPT UIADD3 URZ, UPT, UPT, URZ, URZ, URZ ;  /* 0x000000fffffff290 */ /* 0x000fe4000fffe0ff */
[----:B-1----:R-:W-:Y:S01]  /*72b0*/  @P0 IADD3 R3, PT, PT, R77, R0, RZ ;  /* 0x000000004d030210 */ /* 0x002fe20007ffe0ff */
[----:B------:R-:W-:Y:S05]  /*72c0*/  @P0 WARPSYNC.ALL ;  /* 0x0000000000000948 */ /* 0x000fea0003800000 */
[----:B------:R2:W3:Y:S04]  /*72d0*/  @P0 LDSM.16.M88.4 R48, [R4+0x400] ;  /* 0x000400000430083b */ /* 0x0004e80000000200 */
[----:B------:R2:W4:Y:S04]  /*72e0*/  @P0 LDSM.16.M88.4 R44, [R2+0x400] ;  /* 0x00040000022c083b */ /* 0x0005280000000200 */
[----:B------:R2:W1:Y:S04]  /*72f0*/  @P0 LDSM.16.M88.4 R40, [R0+0x400] ;  /* 0x000400000028083b */ /* 0x0004680000000200 */
[----:B------:R2:W1:Y:S02]  /*7300*/  @P0 LDSM.16.M88.4 R36, [R3+0x400] ;  /* 0x000400000324083b */ /* 0x0004640000000200 */
.L_x_108:
[----:B------:R-:W-:Y:S05]  /*7310*/  BSYNC B1 ;  /* 0x0000000000017941 */ /* 0x000fea0003800000 */
.L_x_107:
[----:B-12---:R-:W-:Y:S05]  /*7320*/  VIADD R0, R25, 0x20 ;  /* 0x0000002019007836 */ /* 0x006fea0000000000 */
[----:B------:R-:W-:Y:S04]  /*7330*/  SHF.R.U32.HI R0, RZ, 0x15, R0 ;  /* 0x00000015ff007819 */ /* 0x000fe80000011600 */
[----:B------:R-:W-:Y:S11]  /*7340*/  LOP3.LUT P0, RZ, R0, 0x3, R61, 0x48, !PT ;  /* 0x0000000300ff7812 */ /* 0x000ff6000780483d */
[----:B------:R-:W-:Y:S02]  /*7350*/  @!UPT UIADD3 URZ, UPT, UPT, URZ, URZ, URZ ;  /* 0x000000fffffff290 */ /* 0x000fe4000fffe0ff */
[----:B------:R-:W-:Y:S05]  /*7360*/  @!P0 BRA `(.L_x_112) ;  /* 0x0000000000408947 */ /* 0x000fea0003800000 */
[----:B------:R-:W1:Y:S01]  /*7370*/  LDCU.64 UR8, c[0x4][0x70] ;  /* 0x01000e00ff0877ac */ /* 0x000e620008000a00 */
[----:B------:R-:W-:Y:S01]  /*7380*/  MOV R3, 0x0 ;  /* 0x0000000000037802 */ /* 0x000fe20000000f00 */
[----:B------:R-:W-:Y:S02]  /*7390*/  HFMA2 R12, -RZ, RZ, 0, 5.9604644775390625e-08 ;  /* 0x00000001ff0c7431 */ /* 0x000fe400000001ff */
[----:B------:R-:W-:Y:S02]  /*73a0*/  IMAD.MOV.U32 R8, RZ, RZ, 0x192 ;  /* 0x00000192ff087424 */ /* 0x000fe400078e00ff */
[----:B------:R-:W-:Y:S01]  /*73b0*/  IMAD.MOV.U32 R13, RZ, RZ, RZ ;  /* 0x000000ffff0d7224 */ /* 0x000fe200078e00ff */
[----:B------:R-:W2:Y:S01]  /*73c0*/  LDCU.64 UR6, c[0x4][0x78] ;  /* 0x01000f00ff0677ac */ /* 0x000ea20008000a00 */
[----:B------:R-:W3:Y:S01]  /*73d0*/  LDC.64 R2, c[0x4][R3] ;  /* 0x0100000003027b82 */ /* 0x000ee20000000a00 */
[----:B------:R-:W5:Y:S01]  /*73e0*/  LDCU.64 UR4, c[0x4][0x10] ;  /* 0x01000200ff0477ac */ /* 0x000f620008000a00 */
[----:B-1----:R-:W-:Y:S01]  /*73f0*/  MOV R5, UR9 ;  /* 0x0000000900057c02 */ /* 0x002fe20008000f00 */
[----:B------:R-:W-:Y:S01]  /*7400*/  IMAD.U32 R4, RZ, RZ, UR8 ;  /* 0x00000008ff047e24 */ /* 0x000fe2000f8e00ff */
[----:B--2---:R-:W-:Y:S01]  /*7410*/  MOV R7, UR7 ;  /* 0x0000000700077c02 */ /* 0x004fe20008000f00 */
[----:B------:R-:W-:Y:S01]  /*7420*/  IMAD.U32 R6, RZ, RZ, UR6 ;  /* 0x00000006ff067e24 */ /* 0x000fe2000f8e00ff */
[----:B-----5:R-:W-:Y:S01]  /*7430*/  MOV R11, UR5 ;  /* 0x00000005000b7c02 */ /* 0x020fe20008000f00 */
[----:B------:R-:W-:Y:S02]  /*7440*/  IMAD.U32 R10, RZ, RZ, UR4 ;  /* 0x00000004ff0a7e24 */ /* 0x000fe4000f8e00ff */
[----:B------:R-:W-:Y:S07]  /*7450*/  LEPC R20, `(.L_x_112) ;  /* 0x000000001014794e */ /* 0x000fee0000000000 */
[----:B---34-:R-:W-:Y:S05]  /*7460*/  CALL.ABS.NOINC R2 ;  /* 0x0000000002007343 */ /* 0x018fea0003c00000 */
.L_x_112:
[----:B------:R-:W-:Y:S01]  /*7470*/  ISETP.NE.AND P0, PT, R59, RZ, PT ;  /* 0x000000ff3b00720c */ /* 0x000fe20003f05270 */
[----:B------:R-:W-:Y:S05]  /*7480*/  WARPSYNC.ALL ;  /* 0x0000000000007948 */ /* 0x000fea0003800000 */
[----:B------:R-:W-:Y:S01]  /*7490*/  R2UR UR4, R25 ;  /* 0x00000000190472ca */ /* 0x000fe200000e0000 */
[----:B------:R-:W1:Y:S01]  /*74a0*/  S2UR UR5, SR_CgaCtaId ;  /* 0x00000000000579c3 */ /* 0x000e620000008800 */
[----:B---3--:R-:W-:Y:S01]  /*74b0*/  LOP3.LUT R0, R48, 0xffffe000, RZ, 0xc0, !PT ;  /* 0xffffe00030007812 */ /* 0x008fe200078ec0ff */
[----:B------:R-:W-:Y:S01]  /*74c0*/  BSSY.RECONVERGENT B0, `(.L_x_113) ;  /* 0x0000063000007945 */ /* 0x000fe20003800200 */
[----:B------:R-:W-:Y:S02]  /*74d0*/  LOP3.LUT R2, R49, 0xffffe000, RZ, 0xc0, !PT ;  /* 0xffffe00031027812 */ /* 0x000fe400078ec0ff */
[----:B------:R-:W-:Y:S02]  /*74e0*/  LOP3.LUT R3, R50, 0xffffe000, RZ, 0xc0, !PT ;  /* 0xffffe00032037812 */ /* 0x000fe400078ec0ff */
[----:B------:R-:W-:Y:S02]  /*74f0*/  LOP3.LUT R20, R51, 0xffffe000, RZ, 0xc0, !PT ;  /* 0xffffe00033147812 */ /* 0x000fe400078ec0ff */
[----:B----4-:R-:W-:Y:S02]  /*7500*/  LOP3.LUT R21, R44, 0xffffe000, RZ, 0xc0, !PT ;  /* 0xffffe0002c157812 */ /* 0x010fe400078ec0ff */
[----:B------:R-:W-:Y:S01]  /*7510*/  LOP3.LUT R26, R45, 0xffffe000, RZ, 0xc0, !PT ;  /* 0xffffe0002d1a7812 */ /* 0x000fe200078ec0ff */
[----:B------:R-:W2:Y:S01]  /*7520*/  LDTM.16dp128bit.x8 R4, tmem[UR4+0x20] ;  /* 0x00002004000479ee */ /* 0x000ea20008180000 */
[----:B------:R-:W-:Y:S01]  /*7530*/  R2UR UR4, R79 ;  /* 0x000000004f0472ca */ /* 0x000fe200000e0000 */
[----:B------:R-:W-:Y:S01]  /*7540*/  IMAD.U32 R79, RZ, RZ, UR40 ;  /* 0x00000028ff4f7e24 */ /* 0x000fe2000f8e00ff */
[----:B------:R-:W-:Y:S01]  /*7550*/  LOP3.LUT R29, R46, 0xffffe000, RZ, 0xc0, !PT ;  /* 0xffffe0002e1d7812 */ /* 0x000fe200078ec0ff */
[----:B------:R-:W-:Y:S01]  /*7560*/  NOP ;  /* 0x0000000000007918 */ /* 0x000fe20000000000 */
[----:B------:R-:W-:Y:S01]  /*7570*/  LOP3.LUT R28, R47, 0xffffe000, RZ, 0xc0, !PT ;  /* 0xffffe0002f1c7812 */ /* 0x000fe200078ec0ff */
[----:B------:R-:W-:Y:S01]  /*7580*/  IMAD R79, R79, 0x800, R58 ;  /* 0x000008004f4f7824 */ /* 0x000fe200078e023a */
[----:B------:R-:W-:Y:S02]  /*7590*/  LOP3.LUT R31, R40, 0xffffe000, RZ, 0xc0, !PT ;  /* 0xffffe000281f7812 */ /* 0x000fe400078ec0ff */
[----:B------:R-:W-:Y:S02]  /*75a0*/  LOP3.LUT R30, R41, 0xffffe000, RZ, 0xc0, !PT ;  /* 0xffffe000291e7812 */ /* 0x000fe400078ec0ff */
[----:B------:R-:W-:Y:S02]  /*75b0*/  LOP3.LUT R33, R42, 0xffffe000, RZ, 0xc0, !PT ;  /* 0xffffe0002a217812 */ /* 0x000fe400078ec0ff */
[----:B------:R-:W-:Y:S01]  /*75c0*/  LOP3.LUT R32, R43, 0xffffe000, RZ, 0xc0, !PT ;  /* 0xffffe0002b207812 */ /* 0x000fe200078ec0ff */
[----:B------:R-:W-:Y:S01]  /*75d0*/  UIADD3 UR4, UPT, UPT, UR4, 0x120, URZ ;  /* 0x0000012004047890 */ /* 0x000fe2000fffe0ff */
[----:B------:R-:W-:Y:S02]  /*75e0*/  LOP3.LUT R35, R36, 0xffffe000, RZ, 0xc0, !PT ;  /* 0xffffe00024237812 */ /* 0x000fe400078ec0ff */
[----:B------:R-:W-:Y:S02]  /*75f0*/  LOP3.LUT R34, R37, 0xffffe000, RZ, 0xc0, !PT ;  /* 0xffffe00025227812 */ /* 0x000fe400078ec0ff */
[----:B------:R-:W-:Y:S02]  /*7600*/  LEA R79, R79, UR48, 0x2 ;  /* 0x000000304f4f7c11 */ /* 0x000fe4000f8e10ff */
[----:B------:R-:W-:Y:S02]  /*7610*/  LOP3.LUT R37, R38, 0xffffe000, RZ, 0xc0, !PT ;  /* 0xffffe00026257812 */ /* 0x000fe400078ec0ff */
[----:B------:R-:W-:Y:S01]  /*7620*/  LOP3.LUT R36, R39, 0xffffe000, RZ, 0xc0, !PT ;  /* 0xffffe00027247812 */ /* 0x000fe200078ec0ff */
[C---:B--2---:R-:W-:Y:S01]  /*7630*/  FMUL R4, R24.reuse, R4 ;  /* 0x0000000418047220 */ /* 0x044fe20000400000 */
[--C-:B------:R-:W-:Y:S01]  /*7640*/  IADD3 R80, PT, PT, R77, 0x400, R79.reuse ;  /* 0x000004004d507810 */ /* 0x100fe20007ffe04f */
[----:B------:R-:W-:Y:S01]  /*7650*/  FMUL R5, R24, R5 ;  /* 0x0000000518057220 */ /* 0x000fe20000400000 */
[----:B------:R-:W-:Y:S01]  /*7660*/  IADD3 R78, PT, PT, R78, 0x400, R79 ;  /* 0x000004004e4e7810 */ /* 0x000fe20007ffe04f */
[C---:B------:R-:W-:Y:S01]  /*7670*/  FMUL R6, R24.reuse, R6 ;  /* 0x0000000618067220 */ /* 0x040fe20000400000 */
[C---:B------:R-:W-:Y:S01]  /*7680*/  FMUL R7, R24.reuse, R7 ;  /* 0x0000000718077220 */ /* 0x040fe20000400000 */
[C---:B------:R-:W-:Y:S01]  /*7690*/  FFMA R4, R27.reuse, R0, R4 ;  /* 0x000000001b047223 */ /* 0x040fe20000000004 */
[C---:B------:R-:W-:Y:S01]  /*76a0*/  FMUL R8, R24.reuse, R8 ;  /* 0x0000000818087220 */ /* 0x040fe20000400000 */
[C---:B------:R-:W-:Y:S01]  /*76b0*/  FFMA R5, R27.reuse, R2, R5 ;  /* 0x000000021b057223 */ /* 0x040fe20000000005 */
[C---:B------:R-:W-:Y:S01]  /*76c0*/  FMUL R9, R24.reuse, R9 ;  /* 0x0000000918097220 */ /* 0x040fe20000400000 */
[C---:B------:R-:W-:Y:S01]  /*76d0*/  FFMA R6, R27.reuse, R3, R6 ;  /* 0x000000031b067223 */ /* 0x040fe20000000006 */
[----:B------:R-:W-:Y:S01]  /*76e0*/  F2FP.TF32.F32.PACK_B R4, R4 ;  /* 0x00000004ff04723e */ /* 0x000fe200024050ff */
[C---:B------:R-:W-:Y:S01]  /*76f0*/  FMUL R10, R24.reuse, R10 ;  /* 0x0000000a180a7220 */ /* 0x040fe20000400000 */
[----:B------:R-:W-:Y:S01]  /*7700*/  F2FP.TF32.F32.PACK_B R5, R5 ;  /* 0x00000005ff05723e */ /* 0x000fe200024050ff */
[C---:B------:R-:W-:Y:S01]  /*7710*/  FFMA R7, R27.reuse, R20, R7 ;  /* 0x000000141b077223 */ /* 0x040fe20000000007 */
[C---:B------:R-:W-:Y:S01]  /*7720*/  FMUL R11, R24.reuse, R11 ;  /* 0x0000000b180b7220 */ /* 0x040fe20000400000 */
[----:B-1----:R-:W-:Y:S01]  /*7730*/  UPRMT UR4, UR5, 0x654, UR4 ;  /* 0x0000065405047896 */ /* 0x002fe20008000004 */
[C---:B------:R-:W-:Y:S01]  /*7740*/  FFMA R8, R27.reuse, R21, R8 ;  /* 0x000000151b087223 */ /* 0x040fe20000000008 */
[C---:B------:R-:W-:Y:S01]  /*7750*/  FMUL R12, R24.reuse, R12 ;  /* 0x0000000c180c7220 */ /* 0x040fe20000400000 */
[C---:B------:R-:W-:Y:S01]  /*7760*/  FFMA R9, R27.reuse, R26, R9 ;  /* 0x0000001a1b097223 */ /* 0x040fe20000000009 */
[C---:B------:R-:W-:Y:S01]  /*7770*/  FMUL R13, R24.reuse, R13 ;  /* 0x0000000d180d7220 */ /* 0x040fe20000400000 */
[C---:B------:R-:W-:Y:S01]  /*7780*/  FFMA R10, R27.reuse, R29, R10 ;  /* 0x0000001d1b0a7223 */ /* 0x040fe2000000000a */
[C---:B------:R-:W-:Y:S01]  /*7790*/  FMUL R14, R24.reuse, R14 ;  /* 0x0000000e180e7220 */ /* 0x040fe20000400000 */
[C---:B------:R-:W-:Y:S01]  /*77a0*/  FFMA R11, R27.reuse, R28, R11 ;  /* 0x0000001c1b0b7223 */ /* 0x040fe2000000000b */
[C---:B------:R-:W-:Y:S01]  /*77b0*/  FMUL R15, R24.reuse, R15 ;  /* 0x0000000f180f7220 */ /* 0x040fe20000400000 */
[----:B------:R-:W-:Y:S01]  /*77c0*/  F2FP.TF32.F32.PACK_B R6, R6 ;  /* 0x00000006ff06723e */ /* 0x000fe200024050ff */
[C---:B------:R-:W-:Y:S01]  /*77d0*/  FFMA R12, R27.reuse, R31, R12 ;  /* 0x0000001f1b0c7223 */ /* 0x040fe2000000000c */
[----:B------:R-:W-:Y:S01]  /*77e0*/  F2FP.TF32.F32.PACK_B R7, R7 ;  /* 0x00000007ff07723e */ /* 0x000fe200024050ff */
[C---:B------:R-:W-:Y:S01]  /*77f0*/  FMUL R16, R24.reuse, R16 ;  /* 0x0000001018107220 */ /* 0x040fe20000400000 */
[C---:B------:R-:W-:Y:S01]  /*7800*/  FFMA R13, R27.reuse, R30, R13 ;  /* 0x0000001e1b0d7223 */ /* 0x040fe2000000000d */
[C---:B------:R-:W-:Y:S01]  /*7810*/  FMUL R17, R24.reuse, R17 ;  /* 0x0000001118117220 */ /* 0x040fe20000400000 */
[C---:B------:R-:W-:Y:S01]  /*7820*/  FFMA R14, R27.reuse, R33, R14 ;  /* 0x000000211b0e7223 */ /* 0x040fe2000000000e */
[C---:B------:R-:W-:Y:S01]  /*7830*/  FMUL R18, R24.reuse, R18 ;  /* 0x0000001218127220 */ /* 0x040fe20000400000 */
[C---:B------:R-:W-:Y:S01]  /*7840*/  FFMA R15, R27.reuse, R32, R15 ;  /* 0x000000201b0f7223 */ /* 0x040fe2000000000f */
[----:B------:R-:W-:Y:S01]  /*7850*/  FMUL R19, R24, R19 ;  /* 0x0000001318137220 */ /* 0x000fe20000400000 */
[----:B------:R-:W-:Y:S01]  /*7860*/  F2FP.TF32.F32.PACK_B R8, R8 ;  /* 0x00000008ff08723e */ /* 0x000fe200024050ff */
[C---:B------:R-:W-:Y:S01]  /*7870*/  FFMA R16, R27.reuse, R35, R16 ;  /* 0x000000231b107223 */ /* 0x040fe20000000010 */
[----:B------:R-:W-:Y:S01]  /*7880*/  F2FP.TF32.F32.PACK_B R9, R9 ;  /* 0x00000009ff09723e */ /* 0x000fe200024050ff */
[----:B------:R-:W-:Y:S01]  /*7890*/  SYNCS.ARRIVE.TRANS64.RED.A1T0 RZ, [UR4], RZ ;  /* 0x000000ffffff79a7 */ /* 0x000fe20008100404 */
[----:B------:R1:W-:Y:S01]  /*78a0*/  STSM.16.M88.4 [R79+0x400], R4 ;  /* 0x000400044f007844 */ /* 0x0003e20000000200 */
[----:B------:R-:W-:Y:S01]  /*78b0*/  F2FP.TF32.F32.PACK_B R10, R10 ;  /* 0x0000000aff0a723e */ /* 0x000fe200024050ff */
[C---:B------:R-:W-:Y:S01]  /*78c0*/  FFMA R17, R27.reuse, R34, R17 ;  /* 0x000000221b117223 */ /* 0x040fe20000000011 */
[----:B------:R-:W-:Y:S01]  /*78d0*/  F2FP.TF32.F32.PACK_B R11, R11 ;  /* 0x0000000bff0b723e */ /* 0x000fe200024050ff */
[C---:B------:R-:W-:Y:S01]  /*78e0*/  FFMA R18, R27.reuse, R37, R18 ;  /* 0x000000251b127223 */ /* 0x040fe20000000012 */
[----:B------:R-:W-:Y:S01]  /*78f0*/  FFMA R19, R27, R36, R19 ;  /* 0x000000241b137223 */ /* 0x000fe20000000013 */
[----:B------:R-:W-:Y:S01]  /*7900*/  F2FP.TF32.F32.PACK_B R12, R12 ;  /* 0x0000000cff0c723e */ /* 0x000fe200024050ff */
[----:B------:R-:W-:Y:S01]  /*7910*/  IMAD.IADD R77, R77, 0x1, R78 ;  /* 0x000000014d4d7824 */ /* 0x000fe200078e024e */
[----:B------:R1:W-:Y:S01]  /*7920*/  STSM.16.M88.4 [R80], R8 ;  /* 0x0000000850007844 */ /* 0x0003e20000000200 */
        /* <DEDUP_REMOVED lines=21> */
[----:B------:R-:W-:Y:S01]  /*7a80*/  R2UR UR12, R73 ;  /* 0x00000000490c72ca */ /* 0x000fe200000e0000 */
[----:B------:R-:W-:Y:S02]  /*7a90*/  UIADD3 UR9, UPT, UPT, UR41, 0x20, URZ ;  /* 0x0000002029097890 */ /* 0x000fe4000fffe0ff */
[----:B------:R-:W-:Y:S02]  /*7aa0*/  UIADD3 UR8, UPT, UPT, UR5, 0x400, URZ ;  /* 0x0000040005087890 */ /* 0x000fe4000fffe0ff */
[----:B--2---:R-:W-:Y:S04]  /*7ab0*/  UIADD3 UR4, UP0, UPT, UR6, 0x680, URZ ;  /* 0x0000068006047890 */ /* 0x004fe8000ff1e0ff */
[----:B------:R-:W-:Y:S09]  /*7ac0*/  UIADD3.X UR5, UPT, UPT, URZ, UR7, URZ, UP0, !UPT ;  /* 0x00000007ff057290 */ /* 0x000ff200087fe4ff */
[----:B------:R2:W-:Y:S02]  /*7ad0*/  UTMASTG.4D.IM2COL [UR8], [UR4] ;  /* 0x00000008040073b5 */ /* 0x0005e40008058000 */
[----:B--2---:R0:W-:Y:S02]  /*7ae0*/  UTMACMDFLUSH ;  /* 0x00000000000079b7 */ /* 0x0041e40000000000 */
.L_x_114:
[----:B------:R-:W-:Y:S05]  /*7af0*/  BSYNC.RECONVERGENT B0 ;  /* 0x0000000000007941 */ /* 0x000fea0003800200 */
.L_x_113:
[----:B------:R-:W-:Y:S01]  /*7b00*/  UIADD3 UR4, UPT, UPT, UR40, 0x1, URZ ;  /* 0x0000000128047890 */ /* 0x000fe2000fffe0ff */
[----:B------:R-:W-:Y:S03]  /*7b10*/  BSSY.RECONVERGENT B0, `(.L_x_115) ;  /* 0x0000008000007945 */ /* 0x000fe60003800200 */
[----:B------:R-:W-:Y:S04]  /*7b20*/  UISETP.NE.AND UP0, UPT, UR4, 0x3, UPT ;  /* 0x000000030400788c */ /* 0x000fe8000bf05270 */
[----:B------:R-:W-:Y:S02]  /*7b30*/  UISETP.EQ.XOR UP1, UPT, UR42, 0x3, !UP0 ;  /* 0x000000032a00788c */ /* 0x000fe4000c722a70 */
[----:B------:R-:W-:Y:S02]  /*7b40*/  USEL UR49, UR4, URZ, UP0 ;  /* 0x000000ff04317287 */ /* 0x000fe40008000000 */
[----:B------:R-:W-:Y:S04]  /*7b50*/  USEL UR5, URZ, 0x1, !UP1 ;  /* 0x00000001ff057887 */ /* 0x000fe8000c800000 */
[----:B------:R-:W-:Y:S01]  /*7b60*/  ULOP3.LUT UR54, UR54, UR5, URZ, 0x3c, !UPT ;  /* 0x0000000536367292 */ /* 0x000fe2000f8e3cff */
[----:B------:R-:W-:Y:S11]  /*7b70*/  @P0 BRA `(.L_x_116) ;  /* 0x0000000000040947 */ /* 0x000ff60003800000 */
[----:B------:R-:W-:Y:S04]  /*7b80*/  DEPBAR.LE SB0, 0x1 ;  /* 0x000080400000791a */ /* 0x000fe80000000000 */
.L_x_116:
[----:B------:R-:W-:Y:S05]  /*7b90*/  BSYNC.RECONVERGENT B0 ;  /* 0x0000000000007941 */ /* 0x000fea0003800200 */
.L_x_115:
[----:B------:R-:W-:Y:S01]  /*7ba0*/  BAR.SYNC.DEFER_BLOCKING 0x1, 0x80 ;  /* 0x0042000000007b1d */ /* 0x000fe20000010000 */
[----:B------:R-:W-:Y:S01]  /*7bb0*/  UISETP.NE.AND UP0, UPT, UR53, -0x2, UPT ;  /* 0xfffffffe3500788c */ /* 0x000fe2000bf05270 */
[----:B------:R-:W-:Y:S08]  /*7bc0*/  IADD3 R0, PT, PT, R22, 0x1, RZ ;  /* 0x0000000116007810 */ /* 0x000ff00007ffe0ff */
[----:B------:R-:W-:Y:S05]  /*7bd0*/  BRA.U !UP0, `(.L_x_117) ;  /* 0x0000000108287547 */ /* 0x000fea000b800000 */
[----:B------:R-:W2:Y:S01]  /*7be0*/  S2R R2, SR_CgaCtaId ;  /* 0x0000000000027919 */ /* 0x000ea20000008800 */
[----:B------:R-:W-:Y:S01]  /*7bf0*/  ISETP.NE.AND P0, PT, R76, RZ, PT ;  /* 0x000000ff4c00720c */ /* 0x000fe20003f05270 */
[----:B------:R-:W-:Y:S01]  /*7c00*/  IMAD.U32 R3, RZ, RZ, UR50 ;  /* 0x00000032ff037e24 */ /* 0x000fe2000f8e00ff */
[----:B------:R-:W-:Y:S04]  /*7c10*/  UIADD3 UR4, UPT, UPT, UR50, 0x1, URZ ;  /* 0x0000000132047890 */ /* 0x000fe8000fffe0ff */
[----:B------:R-:W-:Y:S04]  /*7c20*/  UISETP.NE.AND UP0, UPT, UR4, 0x3, UPT ;  /* 0x000000030400788c */ /* 0x000fe8000bf05270 */
[----:B------:R-:W-:Y:S03]  /*7c30*/  USEL UR50, UR4, URZ, UP0 ;  /* 0x000000ff04327287 */ /* 0x000fe60008000000 */
[----:B------:R-:W-:Y:S05]  /*7c40*/  @P0 LEA R3, R3, UR48, 0x3 ;  /* 0x0000003003030c11 */ /* 0x000fea000f8e18ff */
[----:B------:R-:W-:Y:S05]  /*7c50*/  @P0 VIADD R3, R3, 0xd8 ;  /* 0x000000d803030836 */ /* 0x000fea0000000000 */
[----:B--2---:R-:W-:Y:S04]  /*7c60*/  @P0 PRMT R2, R2, 0x654, R3 ;  /* 0x0000065402020816 */ /* 0x004fe80000000003 */
[----:B------:R2:W-:Y:S03]  /*7c70*/  @P0 SYNCS.ARRIVE.TRANS64.RED.A1T0 RZ, [R2+URZ], RZ ;  /* 0x000000ff02ff09a7 */ /* 0x0005e600081004ff */
.L_x_117:
[----:B------:R-:W-:Y:S01]  /*7c80*/  R2UR UR5, R66 ;  /* 0x00000000420572ca */ /* 0x000fe200000e0000 */
[----:B------:R-:W-:Y:S01]  /*7c90*/  UISETP.NE.AND UP0, UPT, UR63, URZ, UPT ;  /* 0x000000ff3f00728c */ /* 0x000fe2000bf05270 */
[----:B------:R-:W-:Y:S01]  /*7ca0*/  R2UR UR4, R67 ;  /* 0x00000000430472ca */ /* 0x000fe200000e0000 */
[----:B------:R-:W-:Y:S01]  /*7cb0*/  UIADD3 UR53, UPT, UPT, UR53, 0x2, URZ ;  /* 0x0000000235357890 */ /* 0x000fe2000fffe0ff */
[----:B------:R-:W-:Y:S02]  /*7cc0*/  R2UR UR52, R71 ;  /* 0x00000000473472ca */ /* 0x000fe400000e0000 */
[----:B------:R-:W-:Y:S02]  /*7cd0*/  ISETP.NE.AND P0, PT, R0, 0x2, PT ;  /* 0x000000020000780c */ /* 0x000fe40003f05270 */
[----:B------:R-:W-:Y:S02]  /*7ce0*/  LOP3.LUT R56, R56, 0x1, RZ, 0x3c, !PT ;  /* 0x0000000138387812 */ /* 0x000fe400078e3cff */
[----:B--2---:R-:W-:Y:S02]  /*7cf0*/  SEL R2, RZ, 0x1, P0 ;  /* 0x00000001ff027807 */ /* 0x004fe40000000000 */
[----:B------:R-:W-:Y:S01]  /*7d00*/  SEL R22, R0, RZ, P0 ;  /* 0x000000ff00167207 */ /* 0x000fe20000000000 */
[----:B------:R-:W-:Y:S01]  /*7d10*/  UIADD3 UR26, UPT, UPT, UR36, UR5, URZ ;  /* 0x00000005241a7290 */ /* 0x000fe2000fffe0ff */
[----:B------:R-:W-:Y:S01]  /*7d20*/  LOP3.LUT R57, R57, R2, RZ, 0x3c, !PT ;  /* 0x0000000239397212 */ /* 0x000fe200078e3cff */
[----:B------:R-:W-:Y:S01]  /*7d30*/  UIADD3 UR51, UPT, UPT, UR37, UR4, URZ ;  /* 0x0000000425337290 */ /* 0x000fe2000fffe0ff */
[----:B------:R-:W-:Y:S11]  /*7d40*/  BRA.U UP0, `(.L_x_118) ;  /* 0xffffffd9007c7547 */ /* 0x000ff6000b83ffff */
[----:B------:R-:W-:-:S13]  /*7d50*/  R2UR UR4, R68 ;  /* 0x00000000440472ca */ /* 0x000fda00000e0000 */
[----:B------:R-:W-:-:S09]  /*7d60*/  UISETP.NE.AND UP0, UPT, UR4, URZ, UPT ;  /* 0x000000ff0400728c */ /* 0x000fd2000bf05270 */
[----:B------:R-:W-:Y:S05]  /*7d70*/  BRA.U !UP0, `(.L_x_119) ;  /* 0x0000000108487547 */ /* 0x000fea000b800000 */
[----:B------:R-:W2:Y:S02]  /*7d80*/  LDCU.64 UR4, c[0x0][0x890] ;  /* 0x00011200ff0477ac */ /* 0x000ea40008000a00 */
[----:B--2---:R-:W-:-:S04]  /*7d90*/  UISETP.NE.U32.AND UP0, UPT, UR4, URZ, UPT ;  /* 0x000000ff0400728c */ /* 0x004fc8000bf05070 */
[----:B------:R-:W-:-:S09]  /*7da0*/  UISETP.NE.AND.EX UP0, UPT, UR5, URZ, UPT, UP0 ;  /* 0x000000ff0500728c */ /* 0x000fd2000bf05300 */
[----:B------:R-:W-:Y:S05]  /*7db0*/  BRA.U UP0, `(.L_x_120) ;  /* 0x00000001000c7547 */ /* 0x000fea000b800000 */
[----:B------:R-:W-:-:S13]  /*7dc0*/  FSETP.NEU.AND P0, PT, R27, RZ, PT ;  /* 0x000000ff1b00720b */ /* 0x000fda0003f0d000 */
[----:B------:R-:W-:Y:S05]  /*7dd0*/  @!P0 EXIT ;  /* 0x000000000000894d */ /* 0x000fea0003800000 */
[----:B------:R-:W-:Y:S05]  /*7de0*/  BRA `(.L_x_119) ;  /* 0x00000000002c7947 */ /* 0x000fea0003800000 */
.L_x_120:
[----:B------:R-:W-:Y:S01]  /*7df0*/  ISETP.NE.AND P0, PT, R75, RZ, PT ;  /* 0x000000ff4b00720c */ /* 0x000fe20003f05270 */
[----:B------:R-:W-:-:S12]  /*7e00*/  BSSY.RECONVERGENT B0, `(.L_x_119) ;  /* 0x0000009000007945 */ /* 0x000fd80003800200 */
[----:B------:R-:W-:Y:S05]  /*7e10*/  @P0 BRA `(.L_x_121) ;  /* 0x0000000000140947 */ /* 0x000fea0003800000 */
[----:B------:R-:W2:Y:S02]  /*7e20*/  LDCU.64 UR4, c[0x0][0x888] ;  /* 0x00011100ff0477ac */ /* 0x000ea40008000a00 */
[----:B--2---:R-:W-:-:S04]  /*7e30*/  ISETP.NE.U32.AND P0, PT, RZ, UR4, PT ;  /* 0x00000004ff007c0c */ /* 0x004fc8000bf05070 */
[----:B------:R-:W-:-:S13]  /*7e40*/  ISETP.NE.AND.EX P0, PT, RZ, UR5, PT, P0 ;  /* 0x00000005ff007c0c */ /* 0x000fda000bf05300 */
[----:B------:R-:W-:Y:S05]  /*7e50*/  @!P0 EXIT ;  /* 0x000000000000894d */ /* 0x000fea0003800000 */
[----:B------:R-:W-:Y:S05]  /*7e60*/  BRA `(.L_x_122) ;  /* 0x0000000000087947 */ /* 0x000fea0003800000 */
.L_x_121:
[----:B------:R-:W-:-:S13]  /*7e70*/  FSETP.NEU.AND P0, PT, R27, RZ, PT ;  /* 0x000000ff1b00720b */ /* 0x000fda0003f0d000 */
[----:B------:R-:W-:Y:S05]  /*7e80*/  @!P0 EXIT ;  /* 0x000000000000894d */ /* 0x000fea0003800000 */
.L_x_122:
[----:B------:R-:W-:Y:S05]  /*7e90*/  BSYNC.RECONVERGENT B0 ;  /* 0x0000000000007941 */ /* 0x000fea0003800200 */
.L_x_119:
[----:B------:R-:W2:Y:S01]  /*7ea0*/  S2UR UR5, SR_CgaCtaId ;  /* 0x00000000000579c3 */ /* 0x000ea20000008800 */
[----:B------:R-:W-:Y:S01]  /*7eb0*/  ULEA UR4, UR50, UR48, 0x3 ;  /* 0x0000003032047291 */ /* 0x000fe2000f8e18ff */
[----:B------:R-:W-:-:S04]  /*7ec0*/  DEPBAR.LE SB0, 0x0 ;  /* 0x000080000000791a */ /* 0x000fc80000000000 */
[----:B------:R-:W-:-:S04]  /*7ed0*/  UIADD3 UR4, UPT, UPT, UR4, 0xd8, URZ ;  /* 0x000000d804047890 */ /* 0x000fc8000fffe0ff */
[----:B--2---:R-:W-:-:S09]  /*7ee0*/  UPRMT UR4, UR5, 0x654, UR4 ;  /* 0x0000065405047896 */ /* 0x004fd20008000004 */
[----:B------:R-:W-:Y:S01]  /*7ef0*/  SYNCS.ARRIVE.TRANS64.RED.A1T0 RZ, [UR4], RZ ;  /* 0x000000ffffff79a7 */ /* 0x000fe20008100404 */
[----:B------:R-:W-:Y:S05]  /*7f00*/  EXIT ;  /* 0x000000000000794d */ /* 0x000fea0003800000 */
.L_x_25:
[----:B------:R-:W-:Y:S07]  /*7f10*/  MOV R0, UR9 ;  /* 0x0000000900007c02 */ /* 0x000fee0008000f00 */
.L_x_123:
[----:B-1----:R1:W2:Y:S02]  /*7f20*/  SYNCS.PHASECHK.TRANS64.TRYWAIT P0, [R0+URZ+0x60], R5 ;  /* 0x00006005000075a7 */ /* 0x0022a400080011ff */
[----:B--2---:R-:W-:Y:S05]  /*7f30*/  @!P0 NANOSLEEP.SYNCS 0x989680 ;  /* 0x009896800000895d */ /* 0x004fea0003900000 */
[----:B------:R-:W2:Y:S02]  /*7f40*/  @!P0 SYNCS.PHASECHK.TRANS64 P0, [R0+URZ+0x60], R5 ;  /* 0x00006005000085a7 */ /* 0x000ea400080010ff */
[----:B--2---:R-:W-:Y:S05]  /*7f50*/  @!P0 BRA `(.L_x_123) ;  /* 0xfffffffc00f08947 */ /* 0x004fea000383ffff */
[----:B------:R-:W-:Y:S05]  /*7f60*/  BRA `(.L_x_24) ;  /* 0xffffff9800e07947 */ /* 0x000fea000383ffff */
.L_x_32:
[----:B------:R-:W-:Y:S07]  /*7f70*/  MOV R0, UR9 ;  /* 0x0000000900007c02 */ /* 0x000fee0008000f00 */
.L_x_124:
[----:B-1----:R1:W2:Y:S02]  /*7f80*/  SYNCS.PHASECHK.TRANS64.TRYWAIT P0, [R0+URZ+0x60], R5 ;  /* 0x00006005000075a7 */ /* 0x0022a400080011ff */
[----:B--2---:R-:W-:Y:S05]  /*7f90*/  @!P0 NANOSLEEP.SYNCS 0x989680 ;  /* 0x009896800000895d */ /* 0x004fea0003900000 */
[----:B------:R-:W2:Y:S02]  /*7fa0*/  @!P0 SYNCS.PHASECHK.TRANS64 P0, [R0+URZ+0x60], R5 ;  /* 0x00006005000085a7 */ /* 0x000ea400080010ff */
[----:B--2---:R-:W-:Y:S05]  /*7fb0*/  @!P0 BRA `(.L_x_124) ;  /* 0xfffffffc00f08947 */ /* 0x004fea000383ffff */
[----:B------:R-:W-:Y:S05]  /*7fc0*/  BRA `(.L_x_31) ;  /* 0xffffffa000347947 */ /* 0x000fea000383ffff */
.L_x_37:
[----:B------:R-:W-:-:S07]  /*7fd0*/  MOV R0, UR24 ;  /* 0x0000001800007c02 */ /* 0x000fce0008000f00 */
.L_x_125:
[----:B-1----:R1:W2:Y:S02]  /*7fe0*/  SYNCS.PHASECHK.TRANS64.TRYWAIT P0, [R0+URZ+0x100], R5 ;  /* 0x00010005000075a7 */ /* 0x0022a400080011ff */
[----:B--2---:R-:W-:Y:S05]  /*7ff0*/  @!P0 NANOSLEEP.SYNCS 0x989680 ;  /* 0x009896800000895d */ /* 0x004fea0003900000 */
[----:B------:R-:W2:Y:S02]  /*8000*/  @!P0 SYNCS.PHASECHK.TRANS64 P0, [R0+URZ+0x100], R5 ;  /* 0x00010005000085a7 */ /* 0x000ea400080010ff */
[----:B--2---:R-:W-:Y:S05]  /*8010*/  @!P0 BRA `(.L_x_125) ;  /* 0xfffffffc00f08947 */ /* 0x004fea000383ffff */
[----:B------:R-:W-:Y:S05]  /*8020*/  BRA `(.L_x_126) ;  /* 0xffffffa400007947 */ /* 0x000fea000383ffff */
.L_x_41:
[----:B------:R-:W-:-:S07]  /*8030*/  MOV R0, UR4 ;  /* 0x0000000400007c02 */ /* 0x000fce0008000f00 */
.L_x_127:
[----:B-1----:R1:W2:Y:S02]  /*8040*/  SYNCS.PHASECHK.TRANS64.TRYWAIT P0, [R0+URZ], R5 ;  /* 0x00000005000075a7 */ /* 0x0022a400080011ff */
[----:B--2---:R-:W-:Y:S05]  /*8050*/  @!P0 NANOSLEEP.SYNCS 0x989680 ;  /* 0x009896800000895d */ /* 0x004fea0003900000 */
[----:B------:R-:W2:Y:S02]  /*8060*/  @!P0 SYNCS.PHASECHK.TRANS64 P0, [R0+URZ], R5 ;  /* 0x00000005000085a7 */ /* 0x000ea400080010ff */
[----:B--2---:R-:W-:Y:S05]  /*8070*/  @!P0 BRA `(.L_x_127) ;  /* 0xfffffffc00f08947 */ /* 0x004fea000383ffff */
[----:B------:R-:W-:Y:S05]  /*8080*/  BRA `(.L_x_128) ;  /* 0xffffffa800947947 */ /* 0x000fea000383ffff */
.L_x_42:
[----:B-1----:R-:W-:-:S07]  /*8090*/  MOV R0, UR5 ;  /* 0x0000000500007c02 */ /* 0x002fce0008000f00 */
.L_x_129:
[----:B-1----:R1:W2:Y:S02]  /*80a0*/  SYNCS.PHASECHK.TRANS64.TRYWAIT P0, [R0+URZ], R3 ;  /* 0x00000003000075a7 */ /* 0x0022a400080011ff */
[----:B--2---:R-:W-:Y:S05]  /*80b0*/  @!P0 NANOSLEEP.SYNCS 0x989680 ;  /* 0x009896800000895d */ /* 0x004fea0003900000 */
[----:B------:R-:W2:Y:S02]  /*80c0*/  @!P0 SYNCS.PHASECHK.TRANS64 P0, [R0+URZ], R3 ;  /* 0x00000003000085a7 */ /* 0x000ea400080010ff */
[----:B--2---:R-:W-:Y:S05]  /*80d0*/  @!P0 BRA `(.L_x_129) ;  /* 0xfffffffc00f08947 */ /* 0x004fea000383ffff */
[----:B------:R-:W-:Y:S05]  /*80e0*/  BRA `(.L_x_130) ;  /* 0xffffffa800a07947 */ /* 0x000fea000383ffff */
.L_x_43:
[----:B------:R-:W-:-:S07]  /*80f0*/  MOV R0, UR5 ;  /* 0x0000000500007c02 */ /* 0x000fce0008000f00 */
.L_x_131:
[----:B-1----:R1:W2:Y:S02]  /*8100*/  SYNCS.PHASECHK.TRANS64.TRYWAIT P0, [R0+URZ], R3 ;  /* 0x00000003000075a7 */ /* 0x0022a400080011ff */
[----:B--2---:R-:W-:Y:S05]  /*8110*/  @!P0 NANOSLEEP.SYNCS 0x989680 ;  /* 0x009896800000895d */ /* 0x004fea0003900000 */
[----:B------:R-:W2:Y:S02]  /*8120*/  @!P0 SYNCS.PHASECHK.TRANS64 P0, [R0+URZ], R3 ;  /* 0x00000003000085a7 */ /* 0x000ea400080010ff */
[----:B--2---:R-:W-:Y:S05]  /*8130*/  @!P0 BRA `(.L_x_131) ;  /* 0xfffffffc00f08947 */ /* 0x004fea000383ffff */
[----:B------:R-:W-:Y:S05]  /*8140*/  BRA `(.L_x_132) ;  /* 0xffffffa800ac7947 */ /* 0x000fea000383ffff */
.L_x_44:
[----:B------:R-:W-:-:S07]  /*8150*/  MOV R0, UR5 ;  /* 0x0000000500007c02 */ /* 0x000fce0008000f00 */
.L_x_133:
[----:B-1----:R1:W2:Y:S02]  /*8160*/  SYNCS.PHASECHK.TRANS64.TRYWAIT P0, [R0+URZ], R3 ;  /* 0x00000003000075a7 */ /* 0x0022a400080011ff */
[----:B--2---:R-:W-:Y:S05]  /*8170*/  @!P0 NANOSLEEP.SYNCS 0x989680 ;  /* 0x009896800000895d */ /* 0x004fea0003900000 */
[----:B------:R-:W2:Y:S02]  /*8180*/  @!P0 SYNCS.PHASECHK.TRANS64 P0, [R0+URZ], R3 ;  /* 0x00000003000085a7 */ /* 0x000ea400080010ff */
[----:B--2---:R-:W-:Y:S05]  /*8190*/  @!P0 BRA `(.L_x_133) ;  /* 0xfffffffc00f08947 */ /* 0x004fea000383ffff */
[----:B------:R-:W-:Y:S05]  /*81a0*/  BRA `(.L_x_134) ;  /* 0xffffffa800b87947 */ /* 0x000fea000383ffff */
.L_x_45:
[----:B------:R-:W-:-:S07]  /*81b0*/  MOV R0, UR5 ;  /* 0x0000000500007c02 */ /* 0x000fce0008000f00 */
.L_x_135:
[----:B-1----:R1:W2:Y:S02]  /*81c0*/  SYNCS.PHASECHK.TRANS64.TRYWAIT P0, [R0+URZ], R3 ;  /* 0x00000003000075a7 */ /* 0x0022a400080011ff */
[----:B--2---:R-:W-:Y:S05]  /*81d0*/  @!P0 NANOSLEEP.SYNCS 0x989680 ;  /* 0x009896800000895d */ /* 0x004fea0003900000 */
[----:B------:R-:W2:Y:S02]  /*81e0*/  @!P0 SYNCS.PHASECHK.TRANS64 P0, [R0+URZ], R3 ;  /* 0x00000003000085a7 */ /* 0x000ea400080010ff */
[----:B--2---:R-:W-:Y:S05]  /*81f0*/  @!P0 BRA `(.L_x_135) ;  /* 0xfffffffc00f08947 */ /* 0x004fea000383ffff */
[----:B------:R-:W-:Y:S05]  /*8200*/  BRA `(.L_x_136) ;  /* 0xffffffa800c47947 */ /* 0x000fea000383ffff */
.L_x_46:
[----:B------:R-:W-:-:S07]  /*8210*/  MOV R0, UR5 ;  /* 0x0000000500007c02 */ /* 0x000fce0008000f00 */
.L_x_137:
[----:B-1----:R1:W2:Y:S02]  /*8220*/  SYNCS.PHASECHK.TRANS64.TRYWAIT P0, [R0+URZ], R3 ;  /* 0x00000003000075a7 */ /* 0x0022a400080011ff */
[----:B--2---:R-:W-:Y:S05]  /*8230*/  @!P0 NANOSLEEP.SYNCS 0x989680 ;  /* 0x009896800000895d */ /* 0x004fea0003900000 */
[----:B------:R-:W2:Y:S02]  /*8240*/  @!P0 SYNCS.PHASECHK.TRANS64 P0, [R0+URZ], R3 ;  /* 0x00000003000085a7 */ /* 0x000ea400080010ff */
[----:B--2---:R-:W-:Y:S05]  /*8250*/  @!P0 BRA `(.L_x_137) ;  /* 0xfffffffc00f08947 */ /* 0x004fea000383ffff */
[----:B------:R-:W-:Y:S05]  /*8260*/  BRA `(.L_x_138) ;  /* 0xffffffa800d07947 */ /* 0x000fea000383ffff */
.L_x_47:
[----:B------:R-:W-:-:S07]  /*8270*/  MOV R0, UR5 ;  /* 0x0000000500007c02 */ /* 0x000fce0008000f00 */
.L_x_139:
[----:B-1----:R1:W2:Y:S02]  /*8280*/  SYNCS.PHASECHK.TRANS64.TRYWAIT P0, [R0+URZ], R3 ;  /* 0x00000003000075a7 */ /* 0x0022a400080011ff */
[----:B--2---:R-:W-:Y:S05]  /*8290*/  @!P0 NANOSLEEP.SYNCS 0x989680 ;  /* 0x009896800000895d */ /* 0x004fea0003900000 */
[----:B------:R-:W2:Y:S02]  /*82a0*/  @!P0 SYNCS.PHASECHK.TRANS64 P0, [R0+URZ], R3 ;  /* 0x00000003000085a7 */ /* 0x000ea400080010ff */
[----:B--2---:R-:W-:Y:S05]  /*82b0*/  @!P0 BRA `(.L_x_139) ;  /* 0xfffffffc00f08947 */ /* 0x004fea000383ffff */
[----:B------:R-:W-:Y:S05]  /*82c0*/  BRA `(.L_x_140) ;  /* 0xffffffa800dc7947 */ /* 0x000fea000383ffff */
.L_x_48:
[----:B------:R-:W-:-:S07]  /*82d0*/  MOV R0, UR5 ;  /* 0x0000000500007c02 */ /* 0x000fce0008000f00 */
.L_x_141:
[----:B-1----:R1:W2:Y:S02]  /*82e0*/  SYNCS.PHASECHK.TRANS64.TRYWAIT P0, [R0+URZ], R3 ;  /* 0x00000003000075a7 */ /* 0x0022a400080011ff */
[----:B--2---:R-:W-:Y:S05]  /*82f0*/  @!P0 NANOSLEEP.SYNCS 0x989680 ;  /* 0x009896800000895d */ /* 0x004fea0003900000 */
[----:B------:R-:W2:Y:S02]  /*8300*/  @!P0 SYNCS.PHASECHK.TRANS64 P0, [R0+URZ], R3 ;  /* 0x00000003000085a7 */ /* 0x000ea400080010ff */
[----:B--2---:R-:W-:Y:S05]  /*8310*/  @!P0 BRA `(.L_x_141) ;  /* 0xfffffffc00f08947 */ /* 0x004fea000383ffff */
[----:B------:R-:W-:Y:S05]  /*8320*/  BRA `(.L_x_142) ;  /* 0xffffffa800e87947 */ /* 0x000fea000383ffff */
.L_x_49:
[----:B------:R-:W-:-:S07]  /*8330*/  MOV R0, UR5 ;  /* 0x0000000500007c02 */ /* 0x000fce0008000f00 */
.L_x_143:
[----:B-1----:R1:W2:Y:S02]  /*8340*/  SYNCS.PHASECHK.TRANS64.TRYWAIT P0, [R0+URZ], R3 ;  /* 0x00000003000075a7 */ /* 0x0022a400080011ff */
[----:B--2---:R-:W-:Y:S05]  /*8350*/  @!P0 NANOSLEEP.SYNCS 0x989680 ;  /* 0x009896800000895d */ /* 0x004fea0003900000 */
[----:B------:R-:W2:Y:S02]  /*8360*/  @!P0 SYNCS.PHASECHK.TRANS64 P0, [R0+URZ], R3 ;  /* 0x00000003000085a7 */ /* 0x000ea400080010ff */
[----:B--2---:R-:W-:Y:S05]  /*8370*/  @!P0 BRA `(.L_x_143) ;  /* 0xfffffffc00f08947 */ /* 0x004fea000383ffff */
[----:B------:R-:W-:Y:S05]  /*8380*/  BRA `(.L_x_144) ;  /* 0xffffffa800f47947 */ /* 0x000fea000383ffff */
.L_x_50:
[----:B------:R-:W-:-:S07]  /*8390*/  MOV R0, UR5 ;  /* 0x0000000500007c02 */ /* 0x000fce0008000f00 */
.L_x_145:
[----:B-1----:R1:W2:Y:S02]  /*83a0*/  SYNCS.PHASECHK.TRANS64.TRYWAIT P0, [R0+URZ], R3 ;  /* 0x00000003000075a7 */ /* 0x0022a400080011ff */
[----:B--2---:R-:W-:Y:S05]  /*83b0*/  @!P0 NANOSLEEP.SYNCS 0x989680 ;  /* 0x009896800000895d */ /* 0x004fea0003900000 */
[----:B------:R-:W2:Y:S02]  /*83c0*/  @!P0 SYNCS.PHASECHK.TRANS64 P0, [R0+URZ], R3 ;  /* 0x00000003000085a7 */ /* 0x000ea400080010ff */
[----:B--2---:R-:W-:Y:S05]  /*83d0*/  @!P0 BRA `(.L_x_145) ;  /* 0xfffffffc00f08947 */ /* 0x004fea000383ffff */
[----:B------:R-:W-:Y:S05]  /*83e0*/  BRA `(.L_x_146) ;  /* 0xffffffac00007947 */ /* 0x000fea000383ffff */
.L_x_51:
[----:B------:R-:W-:-:S07]  /*83f0*/  MOV R0, UR5 ;  /* 0x0000000500007c02 */ /* 0x000fce0008000f00 */
.L_x_147:
[----:B-1----:R1:W2:Y:S02]  /*8400*/  SYNCS.PHASECHK.TRANS64.TRYWAIT P0, [R0+URZ], R3 ;  /* 0x00000003000075a7 */ /* 0x0022a400080011ff */
[----:B--2---:R-:W-:Y:S05]  /*8410*/  @!P0 NANOSLEEP.SYNCS 0x989680 ;  /* 0x009896800000895d */ /* 0x004fea0003900000 */
[----:B------:R-:W2:Y:S02]  /*8420*/  @!P0 SYNCS.PHASECHK.TRANS64 P0, [R0+URZ], R3 ;  /* 0x00000003000085a7 */ /* 0x000ea400080010ff */
[----:B--2---:R-:W-:Y:S05]  /*8430*/  @!P0 BRA `(.L_x_147) ;  /* 0xfffffffc00f08947 */ /* 0x004fea000383ffff */
[----:B------:R-:W-:Y:S05]  /*8440*/  BRA `(.L_x_148) ;  /* 0xffffffac000c7947 */ /* 0x000fea000383ffff */
.L_x_54:
[----:B------:R-:W-:-:S07]  /*8450*/  MOV R4, UR4 ;  /* 0x0000000400047c02 */ /* 0x000fce0008000f00 */
.L_x_149:
[----:B--2---:R2:W3:Y:S02]  /*8460*/  SYNCS.PHASECHK.TRANS64.TRYWAIT P1, [R4+URZ+0x108], R7 ;  /* 0x00010807040075a7 */ /* 0x0044e400080211ff */
[----:B---3--:R-:W-:Y:S05]  /*8470*/  @!P1 NANOSLEEP.SYNCS 0x989680 ;  /* 0x009896800000995d */ /* 0x008fea0003900000 */
[----:B------:R-:W3:Y:S02]  /*8480*/  @!P1 SYNCS.PHASECHK.TRANS64 P1, [R4+URZ+0x108], R7 ;  /* 0x00010807040095a7 */ /* 0x000ee400080210ff */
[----:B---3--:R-:W-:Y:S05]  /*8490*/  @!P1 BRA `(.L_x_149) ;  /* 0xfffffffc00f09947 */ /* 0x008fea000383ffff */
[----:B------:R-:W-:Y:S05]  /*84a0*/  BRA `(.L_x_150) ;  /* 0xffffffac00787947 */ /* 0x000fea000383ffff */
.L_x_55:
[----:B--2---:R-:W-:-:S07]  /*84b0*/  MOV R4, UR4 ;  /* 0x0000000400047c02 */ /* 0x004fce0008000f00 */
.L_x_151:
[----:B--2---:R2:W3:Y:S02]  /*84c0*/  SYNCS.PHASECHK.TRANS64.TRYWAIT P1, [R4+URZ+0x100], R5 ;  /* 0x00010005040075a7 */ /* 0x0044e400080211ff */
[----:B---3--:R-:W-:Y:S05]  /*84d0*/  @!P1 NANOSLEEP.SYNCS 0x989680 ;  /* 0x009896800000995d */ /* 0x008fea0003900000 */
[----:B------:R-:W3:Y:S02]  /*84e0*/  @!P1 SYNCS.PHASECHK.TRANS64 P1, [R4+URZ+0x100], R5 ;  /* 0x00010005040095a7 */ /* 0x000ee400080210ff */
[----:B---3--:R-:W-:Y:S05]  /*84f0*/  @!P1 BRA `(.L_x_151) ;  /* 0xfffffffc00f09947 */ /* 0x008fea000383ffff */
[----:B------:R-:W-:Y:S05]  /*8500*/  BRA `(.L_x_152) ;  /* 0xffffffac00807947 */ /* 0x000fea000383ffff */
.L_x_63:
[----:B------:R-:W-:-:S07]  /*8510*/  MOV R0, UR20 ;  /* 0x0000001400007c02 */ /* 0x000fce0008000f00 */
.L_x_153:
[----:B--2---:R2:W3:Y:S02]  /*8520*/  SYNCS.PHASECHK.TRANS64.TRYWAIT P0, [R0+URZ+0x100], R5 ;  /* 0x00010005000075a7 */ /* 0x0044e400080011ff */
[----:B---3--:R-:W-:Y:S05]  /*8530*/  @!P0 NANOSLEEP.SYNCS 0x989680 ;  /* 0x009896800000895d */ /* 0x008fea0003900000 */
[----:B------:R-:W3:Y:S02]  /*8540*/  @!P0 SYNCS.PHASECHK.TRANS64 P0, [R0+URZ+0x100], R5 ;  /* 0x00010005000085a7 */ /* 0x000ee400080010ff */
[----:B---3--:R-:W-:Y:S05]  /*8550*/  @!P0 BRA `(.L_x_153) ;  /* 0xfffffffc00f08947 */ /* 0x008fea000383ffff */
[----:B------:R-:W-:Y:S05]  /*8560*/  BRA `(.L_x_154) ;  /* 0xffffffb400107947 */ /* 0x000fea000383ffff */
.L_x_64:
[----:B------:R-:W-:-:S07]  /*8570*/  MOV R5, UR25 ;  /* 0x0000001900057c02 */ /* 0x000fce0008000f00 */
.L_x_155:
[----:B--2---:R2:W3:Y:S02]  /*8580*/  SYNCS.PHASECHK.TRANS64.TRYWAIT P0, [R5+URZ+0x120], R0 ;  /* 0x00012000050075a7 */ /* 0x0044e400080011ff */
[----:B---3--:R-:W-:Y:S05]  /*8590*/  @!P0 NANOSLEEP.SYNCS 0x989680 ;  /* 0x009896800000895d */ /* 0x008fea0003900000 */
[----:B------:R-:W3:Y:S02]  /*85a0*/  @!P0 SYNCS.PHASECHK.TRANS64 P0, [R5+URZ+0x120], R0 ;  /* 0x00012000050085a7 */ /* 0x000ee400080010ff */
[----:B---3--:R-:W-:Y:S05]  /*85b0*/  @!P0 BRA `(.L_x_155) ;  /* 0xfffffffc00f08947 */ /* 0x008fea000383ffff */
[----:B------:R-:W-:Y:S05]  /*85c0*/  BRA `(.L_x_156) ;  /* 0xffffffb4002c7947 */ /* 0x000fea000383ffff */
.L_x_67:
[----:B--2---:R-:W-:Y:S07]  /*85d0*/  MOV R0, UR18 ;  /* 0x0000001200007c02 */ /* 0x004fee0008000f00 */
.L_x_157:
[----:B--2---:R2:W3:Y:S02]  /*85e0*/  SYNCS.PHASECHK.TRANS64.TRYWAIT P0, [R0+URZ], R5 ;  /* 0x00000005000075a7 */ /* 0x0044e400080011ff */
[----:B---3--:R-:W-:Y:S05]  /*85f0*/  @!P0 NANOSLEEP.SYNCS 0x989680 ;  /* 0x009896800000895d */ /* 0x008fea0003900000 */
[----:B------:R-:W3:Y:S02]  /*8600*/  @!P0 SYNCS.PHASECHK.TRANS64 P0, [R0+URZ], R5 ;  /* 0x00000005000085a7 */ /* 0x000ee400080010ff */
[----:B---3--:R-:W-:Y:S05]  /*8610*/  @!P0 BRA `(.L_x_157) ;  /* 0xfffffffc00f08947 */ /* 0x008fea000383ffff */
[----:B------:R-:W-:Y:S05]  /*8620*/  BRA `(.L_x_66) ;  /* 0xffffffb400507947 */ /* 0x000fea000383ffff */
.L_x_70:
[----:B------:R-:W-:-:S07]  /*8630*/  MOV R0, UR4 ;  /* 0x0000000400007c02 */ /* 0x000fce0008000f00 */
.L_x_158:
[----:B--2---:R2:W4:Y:S02]  /*8640*/  SYNCS.PHASECHK.TRANS64.TRYWAIT P0, [R0+URZ], R3 ;  /* 0x00000003000075a7 */ /* 0x00452400080011ff */
[----:B----4-:R-:W-:Y:S05]  /*8650*/  @!P0 NANOSLEEP.SYNCS 0x989680 ;  /* 0x009896800000895d */ /* 0x010fea0003900000 */
[----:B------:R-:W4:Y:S02]  /*8660*/  @!P0 SYNCS.PHASECHK.TRANS64 P0, [R0+URZ], R3 ;  /* 0x00000003000085a7 */ /* 0x000f2400080010ff */
[----:B----4-:R-:W-:Y:S05]  /*8670*/  @!P0 BRA `(.L_x_158) ;  /* 0xfffffffc00f08947 */ /* 0x010fea000383ffff */
[----:B------:R-:W-:Y:S05]  /*8680*/  BRA `(.L_x_159) ;  /* 0xffffffb8004c7947 */ /* 0x000fea000383ffff */
.L_x_71:
[----:B------:R-:W-:-:S07]  /*8690*/  MOV R0, UR4 ;  /* 0x0000000400007c02 */ /* 0x000fce0008000f00 */
.L_x_160:
[----:B--2---:R2:W3:Y:S02]  /*86a0*/  SYNCS.PHASECHK.TRANS64.TRYWAIT P0, [R0+URZ], R3 ;  /* 0x00000003000075a7 */ /* 0x0044e400080011ff */
[----:B---3--:R-:W-:Y:S05]  /*86b0*/  @!P0 NANOSLEEP.SYNCS 0x989680 ;  /* 0x009896800000895d */ /* 0x008fea0003900000 */
[----:B------:R-:W3:Y:S02]  /*86c0*/  @!P0 SYNCS.PHASECHK.TRANS64 P0, [R0+URZ], R3 ;  /* 0x00000003000085a7 */ /* 0x000ee400080010ff */
[----:B---3--:R-:W-:Y:S05]  /*86d0*/  @!P0 BRA `(.L_x_160) ;  /* 0xfffffffc00f08947 */ /* 0x008fea000383ffff */
[----:B------:R-:W-:Y:S05]  /*86e0*/  BRA `(.L_x_161) ;  /* 0xffffffb800587947 */ /* 0x000fea000383ffff */
.L_x_76:
[----:B------:R-:W-:Y:S07]  /*86f0*/  MOV R0, UR24 ;  /* 0x0000001800007c02 */ /* 0x000fee0008000f00 */
.L_x_162:
[----:B--2---:R2:W4:Y:S02]  /*8700*/  SYNCS.PHASECHK.TRANS64.TRYWAIT P0, [R0+URZ+0x100], R5 ;  /* 0x00010005000075a7 */ /* 0x00452400080011ff */
[----:B----4-:R-:W-:Y:S05]  /*8710*/  @!P0 NANOSLEEP.SYNCS 0x989680 ;  /* 0x009896800000895d */ /* 0x010fea0003900000 */
[----:B------:R-:W4:Y:S02]  /*8720*/  @!P0 SYNCS.PHASECHK.TRANS64 P0, [R0+URZ+0x100], R5 ;  /* 0x00010005000085a7 */ /* 0x000f2400080010ff */
[----:B----4-:R-:W-:Y:S05]  /*8730*/  @!P0 BRA `(.L_x_162) ;  /* 0xfffffffc00f08947 */ /* 0x010fea000383ffff */
[----:B------:R-:W-:Y:S05]  /*8740*/  BRA `(.L_x_163) ;  /* 0xffffffbc008c7947 */ /* 0x000fea000383ffff */
.L_x_79:
[----:B------:R-:W-:Y:S07]  /*8750*/  MOV R0, UR24 ;  /* 0x0000001800007c02 */ /* 0x000fee0008000f00 */
.L_x_164:
[----:B--2---:R2:W4:Y:S02]  /*8760*/  SYNCS.PHASECHK.TRANS64.TRYWAIT P2, [R0+URZ+0xf8], R13 ;  /* 0x0000f80d000075a7 */ /* 0x00452400080411ff */
[----:B----4-:R-:W-:Y:S05]  /*8770*/  @!P2 NANOSLEEP.SYNCS 0x989680 ;  /* 0x009896800000a95d */ /* 0x010fea0003900000 */
[----:B------:R-:W4:Y:S02]  /*8780*/  @!P2 SYNCS.PHASECHK.TRANS64 P2, [R0+URZ+0xf8], R13 ;  /* 0x0000f80d0000a5a7 */ /* 0x000f2400080410ff */
[----:B----4-:R-:W-:Y:S05]  /*8790*/  @!P2 BRA `(.L_x_164) ;  /* 0xfffffffc00f0a947 */ /* 0x010fea000383ffff */
[----:B------:R-:W-:Y:S05]  /*87a0*/  BRA `(.L_x_78) ;  /* 0xffffffc000ec7947 */ /* 0x000fea000383ffff */
.L_x_82:
[----:B------:R-:W-:Y:S07]  /*87b0*/  MOV R0, UR4 ;  /* 0x0000000400007c02 */ /* 0x000fee0008000f00 */
.L_x_165:
[----:B--2---:R2:W3:Y:S02]  /*87c0*/  SYNCS.PHASECHK.TRANS64.TRYWAIT P1, [R0+URZ+0xd8], R13 ;  /* 0x0000d80d000075a7 */ /* 0x0044e400080211ff */
[----:B---3--:R-:W-:Y:S05]  /*87d0*/  @!P1 NANOSLEEP.SYNCS 0x989680 ;  /* 0x009896800000995d */ /* 0x008fea0003900000 */
[----:B------:R-:W3:Y:S02]  /*87e0*/  @!P1 SYNCS.PHASECHK.TRANS64 P1, [R0+URZ+0xd8], R13 ;  /* 0x0000d80d000095a7 */ /* 0x000ee400080210ff */
[----:B---3--:R-:W-:Y:S05]  /*87f0*/  @!P1 BRA `(.L_x_165) ;  /* 0xfffffffc00f09947 */ /* 0x008fea000383ffff */
[----:B------:R-:W-:Y:S05]  /*8800*/  BRA `(.L_x_166) ;  /* 0xffffffc400847947 */ /* 0x000fea000383ffff */
.L_x_83:
[----:B------:R-:W-:Y:S07]  /*8810*/  MOV R5, UR5 ;  /* 0x0000000500057c02 */ /* 0x000fee0008000f00 */
.L_x_167:
[----:B--2---:R2:W3:Y:S02]  /*8820*/  SYNCS.PHASECHK.TRANS64.TRYWAIT P0, [R5+URZ+0xd8], R12 ;  /* 0x0000d80c050075a7 */ /* 0x0044e400080011ff */
[----:B---3--:R-:W-:Y:S05]  /*8830*/  @!P0 NANOSLEEP.SYNCS 0x989680 ;  /* 0x009896800000895d */ /* 0x008fea0003900000 */
[----:B------:R-:W3:Y:S02]  /*8840*/  @!P0 SYNCS.PHASECHK.TRANS64 P0, [R5+URZ+0xd8], R12 ;  /* 0x0000d80c050085a7 */ /* 0x000ee400080010ff */
[----:B---3--:R-:W-:Y:S05]  /*8850*/  @!P0 BRA `(.L_x_167) ;  /* 0xfffffffc00f08947 */ /* 0x008fea000383ffff */
[----:B------:R-:W-:Y:S05]  /*8860*/  BRA `(.L_x_168) ;  /* 0xffffffc400ec7947 */ /* 0x000fea000383ffff */
.L_x_85:
[----:B------:R-:W-:-:S07]  /*8870*/  MOV R0, UR4 ;  /* 0x0000000400007c02 */ /* 0x000fce0008000f00 */
.L_x_169:
[----:B--2---:R2:W3:Y:S02]  /*8880*/  SYNCS.PHASECHK.TRANS64.TRYWAIT P0, [R0+URZ], R3 ;  /* 0x00000003000075a7 */ /* 0x0044e400080011ff */
[----:B---3--:R-:W-:Y:S05]  /*8890*/  @!P0 NANOSLEEP.SYNCS 0x989680 ;  /* 0x009896800000895d */ /* 0x008fea0003900000 */
[----:B------:R-:W3:Y:S02]  /*88a0*/  @!P0 SYNCS.PHASECHK.TRANS64 P0, [R0+URZ], R3 ;  /* 0x00000003000085a7 */ /* 0x000ee400080010ff */
[----:B---3--:R-:W-:Y:S05]  /*88b0*/  @!P0 BRA `(.L_x_169) ;  /* 0xfffffffc00f08947 */ /* 0x008fea000383ffff */
[----:B------:R-:W-:Y:S05]  /*88c0*/  BRA `(.L_x_170) ;  /* 0xffffffc800707947 */ /* 0x000fea000383ffff */
.L_x_86:
[----:B------:R-:W-:-:S07]  /*88d0*/  MOV R0, UR5 ;  /* 0x0000000500007c02 */ /* 0x000fce0008000f00 */
.L_x_171:
[----:B--2---:R2:W3:Y:S02]  /*88e0*/  SYNCS.PHASECHK.TRANS64.TRYWAIT P0, [R0+URZ], R3 ;  /* 0x00000003000075a7 */ /* 0x0044e400080011ff */
[----:B---3--:R-:W-:Y:S05]  /*88f0*/  @!P0 NANOSLEEP.SYNCS 0x989680 ;  /* 0x009896800000895d */ /* 0x008fea0003900000 */
[----:B------:R-:W3:Y:S02]  /*8900*/  @!P0 SYNCS.PHASECHK.TRANS64 P0, [R0+URZ], R3 ;  /* 0x00000003000085a7 */ /* 0x000ee400080010ff */
[----:B---3--:R-:W-:Y:S05]  /*8910*/  @!P0 BRA `(.L_x_171) ;  /* 0xfffffffc00f08947 */ /* 0x008fea000383ffff */
[----:B------:R-:W-:Y:S05]  /*8920*/  BRA `(.L_x_172) ;  /* 0xffffffc8007c7947 */ /* 0x000fea000383ffff */
.L_x_88:
[----:B------:R-:W-:Y:S07]  /*8930*/  MOV R0, UR48 ;  /* 0x0000003000007c02 */ /* 0x000fee0008000f00 */
.L_x_173:
[----:B-1----:R1:W2:Y:S02]  /*8940*/  SYNCS.PHASECHK.TRANS64.TRYWAIT P0, [R0+URZ+0x100], R3 ;  /* 0x00010003000075a7 */ /* 0x0022a400080011ff */
[----:B--2---:R-:W-:Y:S05]  /*8950*/  @!P0 NANOSLEEP.SYNCS 0x989680 ;  /* 0x009896800000895d */ /* 0x004fea0003900000 */
[----:B------:R-:W2:Y:S02]  /*8960*/  @!P0 SYNCS.PHASECHK.TRANS64 P0, [R0+URZ+0x100], R3 ;  /* 0x00010003000085a7 */ /* 0x000ea400080010ff */
[----:B--2---:R-:W-:Y:S05]  /*8970*/  @!P0 BRA `(.L_x_173) ;  /* 0xfffffffc00f08947 */ /* 0x004fea000383ffff */
[----:B------:R-:W-:Y:S05]  /*8980*/  BRA `(.L_x_174) ;  /* 0xffffffcc00787947 */ /* 0x000fea000383ffff */
.L_x_98:
[----:B-1----:R1:W3:Y:S02]  /*8990*/  SYNCS.PHASECHK.TRANS64.TRYWAIT P1, [R3+URZ+0xc0], R2 ;  /* 0x0000c002030075a7 */ /* 0x0022e400080211ff */
[----:B---3--:R-:W-:Y:S05]  /*89a0*/  @!P1 NANOSLEEP.SYNCS 0x989680 ;  /* 0x009896800000995d */ /* 0x008fea0003900000 */
[----:B------:R-:W3:Y:S02]  /*89b0*/  @!P1 SYNCS.PHASECHK.TRANS64 P1, [R3+URZ+0xc0], R2 ;  /* 0x0000c002030095a7 */ /* 0x000ee400080210ff */
[----:B---3--:R-:W-:Y:S05]  /*89c0*/  @!P1 BRA `(.L_x_98) ;  /* 0xfffffffc00f09947 */ /* 0x008fea000383ffff */
[----:B------:R-:W-:Y:S05]  /*89d0*/  BRA `(.L_x_97) ;  /* 0xffffffdc00347947 */ /* 0x000fea000383ffff */
.L_x_100:
[----:B---3--:R3:W4:Y:S02]  /*89e0*/  SYNCS.PHASECHK.TRANS64.TRYWAIT P0, [R79+URZ+0x110], R0 ;  /* 0x000110004f0075a7 */ /* 0x00872400080011ff */
[----:B----4-:R-:W-:Y:S05]  /*89f0*/  @!P0 NANOSLEEP.SYNCS 0x989680 ;  /* 0x009896800000895d */ /* 0x010fea0003900000 */
[----:B------:R-:W4:Y:S02]  /*8a00*/  @!P0 SYNCS.PHASECHK.TRANS64 P0, [R79+URZ+0x110], R0 ;  /* 0x000110004f0085a7 */ /* 0x000f2400080010ff */
[----:B----4-:R-:W-:Y:S05]  /*8a10*/  @!P0 BRA `(.L_x_100) ;  /* 0xfffffffc00f08947 */ /* 0x010fea000383ffff */
[----:B------:R-:W-:Y:S05]  /*8a20*/  BRA `(.L_x_99) ;  /* 0xffffffdc00ac7947 */ /* 0x000fea000383ffff */
.L_x_111:
[----:B-1----:R1:W2:Y:S02]  /*8a30*/  SYNCS.PHASECHK.TRANS64.TRYWAIT P0, [R3+URZ+0xc0], R34 ;  /* 0x0000c022030075a7 */ /* 0x0022a400080011ff */
[----:B--2---:R-:W-:Y:S05]  /*8a40*/  @!P0 NANOSLEEP.SYNCS 0x989680 ;  /* 0x009896800000895d */ /* 0x004fea0003900000 */
[----:B------:R-:W2:Y:S02]  /*8a50*/  @!P0 SYNCS.PHASECHK.TRANS64 P0, [R3+URZ+0xc0], R34 ;  /* 0x0000c022030085a7 */ /* 0x000ea400080010ff */
[----:B--2---:R-:W-:Y:S05]  /*8a60*/  @!P0 BRA `(.L_x_111) ;  /* 0xfffffffc00f08947 */ /* 0x004fea000383ffff */
[----:B------:R-:W-:Y:S05]  /*8a70*/  BRA `(.L_x_110) ;  /* 0xffffffe800007947 */ /* 0x000fea000383ffff */
        .weak           $__internal_0_$__cuda_sm10x_tcgen05_guardrail_trap_col_being_dealloced_not_returned_by_alloc
        .type           $__internal_0_$__cuda_sm10x_tcgen05_guardrail_trap_col_being_dealloced_not_returned_by_alloc,@function
        .size           $__internal_0_$__cuda_sm10x_tcgen05_guardrail_trap_col_being_dealloced_not_returned_by_alloc,($__internal_1_$__cuda_sm10x_tcgen05_guardrail_trap_phase_invalid_during_alloc - $__internal_0_$__cuda_sm10x_tcgen05_guardrail_trap_col_being_dealloced_not_returned_by_alloc)
$__internal_0_$__cuda_sm10x_tcgen05_guardrail_trap_col_being_dealloced_not_returned_by_alloc:
[----:B------:R-:W-:Y:S05]  /*8a80*/  BPT.TRAP 0x1 ;  /* 0x000000040000795c */ /* 0x000fea0000300000 */
[----:B------:R-:W-:-:S04]  /*8a90*/  MOV R3, 0x0 ;  /* 0x0000000000037802 */ /* 0x000fc80000000f00 */
[----:B------:R-:W-:Y:S05]  /*8aa0*/  RET.REL.NODEC R2 `(_ZN7cutlass13device_kernelINS_4conv6kernel13ConvUniversalINS1_16ConvProblemShapeILNS1_8OperatorE0ELi2EEENS1_10collective14CollectiveConvINS1_47MainloopSm100TmaUmmaWarpSpecializedImplicitGemmILS5_0ELi12ELi2ELi1ELi2EN4cute5tupleIJNSA_1CILi2EEENSC_ILi1EEESE_EEEEENSB_IJNSC_ILi64EEESH_NSB_IJNSC_ILi32EEEEEEEEENS_10tfloat32_tESL_NSA_8TiledMMAINSA_8MMA_AtomIJNSA_17SM100_MMA_TF32_SSISL_SL_fLi64ELi64ELNSA_4UMMA5MajorE0ELSQ_0ELNSP_7ScaleInE0ELSR_0EEEEEENSA_6LayoutINSB_IJSE_SE_SE_EEENSB_IJNSC_ILi0EEESW_SW_EEEEENSB_IJNSA_10UnderscoreESZ_SZ_EEEEENS7_6detail27Sm100ImplicitGemmTileTraitsINSA_20SM90_TMA_LOAD_IM2COLENSA_14ComposedLayoutINSA_7SwizzleILi3ELi4ELi3EEENSA_18smem_ptr_flag_bitsILi32EEENSU_INSB_IJNSC_ILi8EEESI_EEENSB_IJSI_SE_EEEEEEEvEENS13_INSA_23SM90_TMA_LOAD_MULTICASTES1E_vEEEENS_8epilogue10collective18CollectiveEpilogueINS1J_23Sm100TmaWarpSpecializedILi3ELi2ELi16ELb1ELb0EEEJSK_NSB_IJNSU_ISH_SE_EENSU_ISI_SE_EEEEESL_NSB_IJNSB_IJlllEEESE_SW_EEESL_S1S_NS1J_6fusion15FusionCallbacksIS1N_NS1T_17LinearCombinationISL_fSL_fLNS_15FloatRoundStyleE2EEESK_S1Q_JEEENSA_5SM1004TMEM4LOAD26SM100_TMEM_LOAD_16dp128b8xES14_S1E_NSA_17SM75_U32x4_LDSM_NENSA_21SM90_TMA_STORE_IM2COLES1E_NSA_17SM90_U32x4_STSM_NENSA_39AutoVectorizingCopyWithAssumedAlignmentILi128EEEEEEvvEEEEvNT_6ParamsE) ;  /* 0xffffff7402547950 */ /* 0x000fea0003c3ffff */
        .weak           $__internal_1_$__cuda_sm10x_tcgen05_guardrail_trap_phase_invalid_during_alloc
        .type           $__internal_1_$__cuda_sm10x_tcgen05_guardrail_trap_phase_invalid_during_alloc,@function
        .size           $__internal_1_$__cuda_sm10x_tcgen05_guardrail_trap_phase_invalid_during_alloc,($__internal_2_$__cuda_sm10x_tcgen05_guardrail_trap_unallocated_columns_being_dealloced - $__internal_1_$__cuda_sm10x_tcgen05_guardrail_trap_phase_invalid_during_alloc)
$__internal_1_$__cuda_sm10x_tcgen05_guardrail_trap_phase_invalid_during_alloc:
[----:B------:R-:W-:Y:S05]  /*8ab0*/  BPT.TRAP 0x1 ;  /* 0x000000040000795c */ /* 0x000fea0000300000 */
[----:B------:R-:W-:-:S04]  /*8ac0*/  HFMA2 R3, -RZ, RZ, 0, 0 ;  /* 0x00000000ff037431 */ /* 0x000fc800000001ff */
[----:B------:R-:W-:Y:S05]  /*8ad0*/  RET.REL.NODEC R2 `(_ZN7cutlass13device_kernelINS_4conv6kernel13ConvUniversalINS1_16ConvProblemShapeILNS1_8OperatorE0ELi2EEENS1_10collective14CollectiveConvINS1_47MainloopSm100TmaUmmaWarpSpecializedImplicitGemmILS5_0ELi12ELi2ELi1ELi2EN4cute5tupleIJNSA_1CILi2EEENSC_ILi1EEESE_EEEEENSB_IJNSC_ILi64EEESH_NSB_IJNSC_ILi32EEEEEEEEENS_10tfloat32_tESL_NSA_8TiledMMAINSA_8MMA_AtomIJNSA_17SM100_MMA_TF32_SSISL_SL_fLi64ELi64ELNSA_4UMMA5MajorE0ELSQ_0ELNSP_7ScaleInE0ELSR_0EEEEEENSA_6LayoutINSB_IJSE_SE_SE_EEENSB_IJNSC_ILi0EEESW_SW_EEEEENSB_IJNSA_10UnderscoreESZ_SZ_EEEEENS7_6detail27Sm100ImplicitGemmTileTraitsINSA_20SM90_TMA_LOAD_IM2COLENSA_14ComposedLayoutINSA_7SwizzleILi3ELi4ELi3EEENSA_18smem_ptr_flag_bitsILi32EEENSU_INSB_IJNSC_ILi8EEESI_EEENSB_IJSI_SE_EEEEEEEvEENS13_INSA_23SM90_TMA_LOAD_MULTICASTES1E_vEEEENS_8epilogue10collective18CollectiveEpilogueINS1J_23Sm100TmaWarpSpecializedILi3ELi2ELi16ELb1ELb0EEEJSK_NSB_IJNSU_ISH_SE_EENSU_ISI_SE_EEEEESL_NSB_IJNSB_IJlllEEESE_SW_EEESL_S1S_NS1J_6fusion15FusionCallbacksIS1N_NS1T_17LinearCombinationISL_fSL_fLNS_15FloatRoundStyleE2EEESK_S1Q_JEEENSA_5SM1004TMEM4LOAD26SM100_TMEM_LOAD_16dp128b8xES14_S1E_NSA_17SM75_U32x4_LDSM_NENSA_21SM90_TMA_STORE_IM2COLES1E_NSA_17SM90_U32x4_STSM_NENSA_39AutoVectorizingCopyWithAssumedAlignmentILi128EEEEEEvvEEEEvNT_6ParamsE) ;  /* 0xffffff7402487950 */ /* 0x000fea0003c3ffff */
        .weak           $__internal_2_$__cuda_sm10x_tcgen05_guardrail_trap_unallocated_columns_being_dealloced
        .type           $__internal_2_$__cuda_sm10x_tcgen05_guardrail_trap_unallocated_columns_being_dealloced,@function
        .size           $__internal_2_$__cuda_sm10x_tcgen05_guardrail_trap_unallocated_columns_being_dealloced,(.L_x_176 - $__internal_2_$__cuda_sm10x_tcgen05_guardrail_trap_unallocated_columns_being_dealloced)
$__internal_2_$__cuda_sm10x_tcgen05_guardrail_trap_unallocated_columns_being_dealloced:
[----:B------:R-:W-:Y:S05]  /*8ae0*/  BPT.TRAP 0x1 ;  /* 0x000000040000795c */ /* 0x000fea0000300000 */
[----:B------:R-:W-:-:S04]  /*8af0*/  MOV R3, 0x0 ;  /* 0x0000000000037802 */ /* 0x000fc80000000f00 */
[----:B------:R-:W-:Y:S05]  /*8b00*/  RET.REL.NODEC R2 `(_ZN7cutlass13device_kernelINS_4conv6kernel13ConvUniversalINS1_16ConvProblemShapeILNS1_8OperatorE0ELi2EEENS1_10collective14CollectiveConvINS1_47MainloopSm100TmaUmmaWarpSpecializedImplicitGemmILS5_0ELi12ELi2ELi1ELi2EN4cute5tupleIJNSA_1CILi2EEENSC_ILi1EEESE_EEEEENSB_IJNSC_ILi64EEESH_NSB_IJNSC_ILi32EEEEEEEEENS_10tfloat32_tESL_NSA_8TiledMMAINSA_8MMA_AtomIJNSA_17SM100_MMA_TF32_SSISL_SL_fLi64ELi64ELNSA_4UMMA5MajorE0ELSQ_0ELNSP_7ScaleInE0ELSR_0EEEEEENSA_6LayoutINSB_IJSE_SE_SE_EEENSB_IJNSC_ILi0EEESW_SW_EEEEENSB_IJNSA_10UnderscoreESZ_SZ_EEEEENS7_6detail27Sm100ImplicitGemmTileTraitsINSA_20SM90_TMA_LOAD_IM2COLENSA_14ComposedLayoutINSA_7SwizzleILi3ELi4ELi3EEENSA_18smem_ptr_flag_bitsILi32EEENSU_INSB_IJNSC_ILi8EEESI_EEENSB_IJSI_SE_EEEEEEEvEENS13_INSA_23SM90_TMA_LOAD_MULTICASTES1E_vEEEENS_8epilogue10collective18CollectiveEpilogueINS1J_23Sm100TmaWarpSpecializedILi3ELi2ELi16ELb1ELb0EEEJSK_NSB_IJNSU_ISH_SE_EENSU_ISI_SE_EEEEESL_NSB_IJNSB_IJlllEEESE_SW_EEESL_S1S_NS1J_6fusion15FusionCallbacksIS1N_NS1T_17LinearCombinationISL_fSL_fLNS_15FloatRoundStyleE2EEESK_S1Q_JEEENSA_5SM1004TMEM4LOAD26SM100_TMEM_LOAD_16dp128b8xES14_S1E_NSA_17SM75_U32x4_LDSM_NENSA_21SM90_TMA_STORE_IM2COLES1E_NSA_17SM90_U32x4_STSM_NENSA_39AutoVectorizingCopyWithAssumedAlignmentILi128EEEEEEvvEEEEvNT_6ParamsE) ;  /* 0xffffff74023c7950 */ /* 0x000fea0003c3ffff */
.L_x_175:
[----:B------:R-:W-:-:S00]  /*8b10*/  BRA `(.L_x_175) ;  /* 0xfffffffc00fc7947 */ /* 0x000fc0000383ffff */
[----:B------:R-:W-:-:S00]  /*8b20*/  NOP ;  /* 0x0000000000007918 */ /* 0x000fc00000000000 */
        /* <DEDUP_REMOVED lines=13> */
.L_x_176:


//--------------------- .nv.global.init           --------------------------
	.section	.nv.global.init,"aw",@progbits
.nv.global.init:
	.type		$str$29,@object
	.size		$str$29,($str$30 - $str$29)
$str$29:
        /*0000*/ 	.byte	0x28, 0x61, 0x64, 0x64, 0x72, 0x65, 0x73, 0x73, 0x20, 0x26, 0x20, 0x6d, 0x61, 0x73, 0x6b, 0x29
        /*0010*/ 	.byte	0x20, 0x3d, 0x3d, 0x20, 0x30, 0x00
	.type		$str$30,@object
	.size		$str$30,($str$28 - $str$30)
$str$30:
        /*0016*/ 	.byte	0x2f, 0x74, 0x6d, 0x70, 0x2f, 0x63, 0x75, 0x74, 0x6c, 0x61, 0x73, 0x73, 0x5f, 0x73, 0x77, 0x65
        /*0026*/ 	.byte	0x65, 0x70, 0x5f, 0x73, 0x72, 0x63, 0x2f, 0x69, 0x6e, 0x63, 0x6c, 0x75, 0x64, 0x65, 0x2f, 0x63
        /*0036*/ 	.byte	0x75, 0x74, 0x65, 0x2f, 0x70, 0x6f, 0x69, 0x6e, 0x74, 0x65, 0x72, 0x5f, 0x66, 0x6c, 0x61, 0x67
        /*0046*/ 	.byte	0x67, 0x65, 0x64, 0x2e, 0x68, 0x70, 0x70, 0x00
	.type		$str$28,@object
	.size		$str$28,($str$27 - $str$28)
$str$28:
        /*004e*/ 	.byte	0x2f, 0x74, 0x6d, 0x70, 0x2f, 0x63, 0x75, 0x74, 0x6c, 0x61, 0x73, 0x73, 0x5f, 0x73, 0x77, 0x65
        /*005e*/ 	.byte	0x65, 0x70, 0x5f, 0x73, 0x72, 0x63, 0x2f, 0x69, 0x6e, 0x63, 0x6c, 0x75, 0x64, 0x65, 0x2f, 0x63
        /*006e*/ 	.byte	0x75, 0x74, 0x65, 0x2f, 0x61, 0x74, 0x6f, 0x6d, 0x2f, 0x63, 0x6f, 0x70, 0x79, 0x5f, 0x74, 0x72
        /*007e*/ 	.byte	0x61, 0x69, 0x74, 0x73, 0x5f, 0x73, 0x6d, 0x31, 0x30, 0x30, 0x2e, 0x68, 0x70, 0x70, 0x00
	.type		$str$27,@object
	.size		$str$27,(__unnamed_1 - $str$27)
$str$27:
        /*008d*/ 	.byte	0x28, 0x28, 0x75, 0x69, 0x6e, 0x74, 0x33, 0x32, 0x5f, 0x74, 0x28, 0x74, 0x68, 0x72, 0x65, 0x61
        /*009d*/ 	.byte	0x64, 0x49, 0x64, 0x78, 0x2e, 0x78, 0x29, 0x20, 0x2f, 0x20, 0x33, 0x32, 0x29, 0x20, 0x25, 0x20
        /*00ad*/ 	.byte	0x34, 0x29, 0x20, 0x3d, 0x3d, 0x20, 0x28, 0x28, 0x28, 0x74, 0x6d, 0x65, 0x6d, 0x5f, 0x61, 0x64
        /*00bd*/ 	.byte	0x64, 0x72, 0x20, 0x3e, 0x3e, 0x20, 0x31, 0x36, 0x29, 0x20, 0x2f, 0x20, 0x33, 0x32, 0x29, 0x20
        /*00cd*/ 	.byte	0x25, 0x20, 0x34, 0x29, 0x00
	.type		__unnamed_1,@object
	.size		__unnamed_1,(__unnamed_2 - __unnamed_1)
__unnamed_1:
        /*00d2*/ 	.byte	0x61, 0x75, 0x74, 0x6f, 0x20, 0x63, 0x75, 0x74, 0x65, 0x3a, 0x3a, 0x61, 0x73, 0x5f, 0x70, 0x6f
        /* <DEDUP_REMOVED lines=24> */
        /*0262*/ 	.byte	0x30, 0x34, 0x38, 0x3e, 0x3e, 0x3e, 0x3e, 0x5d, 0x00
	.type		__unnamed_2,@object
	.size		__unnamed_2,(.L_2 - __unnamed_2)
__unnamed_2:
        /* <DEDUP_REMOVED lines=45> */
        /*053b*/ 	.byte	0x3e, 0x3e, 0x3e, 0x5d, 0x00
.L_2:


//--------------------- .nv.shared._ZN7cutlass13device_kernelINS_4conv6kernel13ConvUniversalINS1_16ConvProblemShapeILNS1_8OperatorE0ELi2EEENS1_10collective14CollectiveConvINS1_47MainloopSm100TmaUmmaWarpSpecializedImplicitGemmILS5_0ELi12ELi2ELi1ELi2EN4cute5tupleIJNSA_1CILi2EEENSC_ILi1EEESE_EEEEENSB_IJNSC_ILi64EEESH_NSB_IJNSC_ILi32EEEEEEEEENS_10tfloat32_tESL_NSA_8TiledMMAINSA_8MMA_AtomIJNSA_17SM100_MMA_TF32_SSISL_SL_fLi64ELi64ELNSA_4UMMA5MajorE0ELSQ_0ELNSP_7ScaleInE0ELSR_0EEEEEENSA_6LayoutINSB_IJSE_SE_SE_EEENSB_IJNSC_ILi0EEESW_SW_EEEEENSB_IJNSA_10UnderscoreESZ_SZ_EEEEENS7_6detail27Sm100ImplicitGemmTileTraitsINSA_20SM90_TMA_LOAD_IM2COLENSA_14ComposedLayoutINSA_7SwizzleILi3ELi4ELi3EEENSA_18smem_ptr_flag_bitsILi32EEENSU_INSB_IJNSC_ILi8EEESI_EEENSB_IJSI_SE_EEEEEEEvEENS13_INSA_23SM90_TMA_LOAD_MULTICASTES1E_vEEEENS_8epilogue10collective18CollectiveEpilogueINS1J_23Sm100TmaWarpSpecializedILi3ELi2ELi16ELb1ELb0EEEJSK_NSB_IJNSU_ISH_SE_EENSU_ISI_SE_EEEEESL_NSB_IJNSB_IJlllEEESE_SW_EEESL_S1S_NS1J_6fusion15FusionCallbacksIS1N_NS1T_17LinearCombinationISL_fSL_fLNS_15FloatRoundStyleE2EEESK_S1Q_JEEENSA_5SM1004TMEM4LOAD26SM100_TMEM_LOAD_16dp128b8xES14_S1E_NSA_17SM75_U32x4_LDSM_NENSA_21SM90_TMA_STORE_IM2COLES1E_NSA_17SM90_U32x4_STSM_NENSA_39AutoVectorizingCopyWithAssumedAlignmentILi128EEEEEEvvEEEEvNT_6ParamsE --------------------------
	.section	.nv.shared._ZN7cutlass13device_kernelINS_4conv6kernel13ConvUniversalINS1_16ConvProblemShapeILNS1_8OperatorE0ELi2EEENS1_10collective14CollectiveConvINS1_47MainloopSm100TmaUmmaWarpSpecializedImplicitGemmILS5_0ELi12ELi2ELi1ELi2EN4cute5tupleIJNSA_1CILi2EEENSC_ILi1EEESE_EEEEENSB_IJNSC_ILi64EEESH_NSB_IJNSC_ILi32EEEEEEEEENS_10tfloat32_tESL_NSA_8TiledMMAINSA_8MMA_AtomIJNSA_17SM100_MMA_TF32_SSISL_SL_fLi64ELi64ELNSA_4UMMA5MajorE0ELSQ_0ELNSP_7ScaleInE0ELSR_0EEEEEENSA_6LayoutINSB_IJSE_SE_SE_EEENSB_IJNSC_ILi0EEESW_SW_EEEEENSB_IJNSA_10UnderscoreESZ_SZ_EEEEENS7_6detail27Sm100ImplicitGemmTileTraitsINSA_20SM90_TMA_LOAD_IM2COLENSA_14ComposedLayoutINSA_7SwizzleILi3ELi4ELi3EEENSA_18smem_ptr_flag_bitsILi32EEENSU_INSB_IJNSC_ILi8EEESI_EEENSB_IJSI_SE_EEEEEEEvEENS13_INSA_23SM90_TMA_LOAD_MULTICASTES1E_vEEEENS_8epilogue10collective18CollectiveEpilogueINS1J_23Sm100TmaWarpSpecializedILi3ELi2ELi16ELb1ELb0EEEJSK_NSB_IJNSU_ISH_SE_EENSU_ISI_SE_EEEEESL_NSB_IJNSB_IJlllEEESE_SW_EEESL_S1S_NS1J_6fusion15FusionCallbacksIS1N_NS1T_17LinearCombinationISL_fSL_fLNS_15FloatRoundStyleE2EEESK_S1Q_JEEENSA_5SM1004TMEM4LOAD26SM100_TMEM_LOAD_16dp128b8xES14_S1E_NSA_17SM75_U32x4_LDSM_NENSA_21SM90_TMA_STORE_IM2COLES1E_NSA_17SM90_U32x4_STSM_NENSA_39AutoVectorizingCopyWithAssumedAlignmentILi128EEEEEEvvEEEEvNT_6ParamsE,"aw",@nobits
	.sectionflags	@""
	.align	16
	.zero		1024


//--------------------- .nv.shared.reserved.0     --------------------------
	.section	.nv.shared.reserved.0,"aw",@nobits
	.weak		__nv_reservedSMEM_offset_0_alias
	.size		__nv_reservedSMEM_offset_0_alias, 0, 64
	.other		__nv_reservedSMEM_offset_0_alias,@"STO_CUDA_RESERVED_SHARED STV_DEFAULT"
__nv_reservedSMEM_offset_0_alias:
	.zero		0
.nv.shared.reserved.0:
	.zero		64
	.weak		__nv_reservedSMEM_tcgen05_partition
	.type		__nv_reservedSMEM_tcgen05_partition,@object
	.size		__nv_reservedSMEM_tcgen05_partition,(.L_0 - __nv_reservedSMEM_tcgen05_partition)
__nv_reservedSMEM_tcgen05_partition:
	.zero		32
.L_0:


//--------------------- .nv.global                --------------------------
	.section	.nv.global,"aw",@nobits
.nv.global:
	.type		_ZN39_INTERNAL_0fa922e8_4_k_cu_4e11fb89_32254cute1_E,@object
	.size		_ZN39_INTERNAL_0fa922e8_4_k_cu_4e11fb89_32254cute1_E,(_ZN39_INTERNAL_0fa922e8_4_k_cu_4e11fb89_32254cuda3std3__45__cpo6cbeginE - _ZN39_INTERNAL_0fa922e8_4_k_cu_4e11fb89_32254cute1_E)
_ZN39_INTERNAL_0fa922e8_4_k_cu_4e11fb89_32254cute1_E:
	.zero		1
	.type		_ZN39_INTERNAL_0fa922e8_4_k_cu_4e11fb89_32254cuda3std3__45__cpo6cbeginE,@object
	.size		_ZN39_INTERNAL_0fa922e8_4_k_cu_4e11fb89_32254cuda3std3__45__cpo6cbeginE,(_ZN39_INTERNAL_0fa922e8_4_k_cu_4e11fb89_32254cuda3std3__48in_placeE - _ZN39_INTERNAL_0fa922e8_4_k_cu_4e11fb89_32254cuda3std3__45__cpo6cbeginE)
_ZN39_INTERNAL_0fa922e8_4_k_cu_4e11fb89_32254cuda3std3__45__cpo6cbeginE:
	.zero		1
	.type		_ZN39_INTERNAL_0fa922e8_4_k_cu_4e11fb89_32254cuda3std3__48in_placeE,@object
	.size		_ZN39_INTERNAL_0fa922e8_4_k_cu_4e11fb89_32254cuda3std3__48in_placeE,(_ZN39_INTERNAL_0fa922e8_4_k_cu_4e11fb89_32254cuda3std6ranges3__45__cpo9iter_moveE - _ZN39_INTERNAL_0fa922e8_4_k_cu_4e11fb89_32254cuda3std3__48in_placeE)
_ZN39_INTERNAL_0fa922e8_4_k_cu_4e11fb89_32254cuda3std3__48in_placeE:
	.zero		1
	.type		_ZN39_INTERNAL_0fa922e8_4_k_cu_4e11fb89_32254cuda3std6ranges3__45__cpo9iter_moveE,@object
	.size		_ZN39_INTERNAL_0fa922e8_4_k_cu_4e11fb89_32254cuda3std6ranges3__45__cpo9iter_moveE,(_ZN39_INTERNAL_0fa922e8_4_k_cu_4e11fb89_32254cuda3std3__45__cpo5beginE - _ZN39_INTERNAL_0fa922e8_4_k_cu_4e11fb89_32254cuda3std6ranges3__45__cpo9iter_moveE)
_ZN39_INTERNAL_0fa922e8_4_k_cu_4e11fb89_32254cuda3std6ranges3__45__cpo9iter_moveE:
	.zero		1
	.type		_ZN39_INTERNAL_0fa922e8_4_k_cu_4e11fb89_32254cuda3std3__45__cpo5beginE,@object
	.size		_ZN39_INTERNAL_0fa922e8_4_k_cu_4e11fb89_32254cuda3std3__45__cpo5beginE,(_ZN39_INTERNAL_0fa922e8_4_k_cu_4e11fb89_32254cuda3std3__441_GLOBAL__N__0fa922e8_4_k_cu_4e11fb89_32256ignoreE - _ZN39_INTERNAL_0fa922e8_4_k_cu_4e11fb89_32254cuda3std3__45__cpo5beginE)
_ZN39_INTERNAL_0fa922e8_4_k_cu_4e11fb89_32254cuda3std3__45__cpo5beginE:
	.zero		1
	.type		_ZN39_INTERNAL_0fa922e8_4_k_cu_4e11fb89_32254cuda3std3__441_GLOBAL__N__0fa922e8_4_k_cu_4e11fb89_32256ignoreE,@object
	.size		_ZN39_INTERNAL_0fa922e8_4_k_cu_4e11fb89_32254cuda3std3__441_GLOBAL__N__0fa922e8_4_k_cu_4e11fb89_32256ignoreE,(_ZN39_INTERNAL_0fa922e8_4_k_cu_4e11fb89_32254cute7productE - _ZN39_INTERNAL_0fa922e8_4_k_cu_4e11fb89_32254cuda3std3__441_GLOBAL__N__0fa922e8_4_k_cu_4e11fb89_32256ignoreE)
_ZN39_INTERNAL_0fa922e8_4_k_cu_4e11fb89_32254cuda3std3__441_GLOBAL__N__0fa922e8_4_k_cu_4e11fb89_32256ignoreE:
	.zero		1
	.type		_ZN39_INTERNAL_0fa922e8_4_k_cu_4e11fb89_32254cute7productE,@object
	.size		_ZN39_INTERNAL_0fa922e8_4_k_cu_4e11fb89_32254cute7productE,(_ZN39_INTERNAL_0fa922e8_4_k_cu_4e11fb89_32254cuda3std3__45__cpo3endE - _ZN39_INTERNAL_0fa922e8_4_k_cu_4e11fb89_32254cute7productE)
_ZN39_INTERNAL_0fa922e8_4_k_cu_4e11fb89_32254cute7productE:
	.zero		1
	.type		_ZN39_INTERNAL_0fa922e8_4_k_cu_4e11fb89_32254cuda3std3__45__cpo3endE,@object
	.size		_ZN39_INTERNAL_0fa922e8_4_k_cu_4e11fb89_32254cuda3std3__45__cpo3endE,(_ZN39_INTERNAL_0fa922e8_4_k_cu_4e11fb89_32254cuda3std3__419piecewise_constructE - _ZN39_INTERNAL_0fa922e8_4_k_cu_4e11fb89_32254cuda3std3__45__cpo3endE)
_ZN39_INTERNAL_0fa922e8_4_k_cu_4e11fb89_32254cuda3std3__45__cpo3endE:
	.zero		1
	.type		_ZN39_INTERNAL_0fa922e8_4_k_cu_4e11fb89_32254cuda3std3__419piecewise_constructE,@object
	.size		_ZN39_INTERNAL_0fa922e8_4_k_cu_4e11fb89_32254cuda3std3__419piecewise_constructE,(_ZN39_INTERNAL_0fa922e8_4_k_cu_4e11fb89_32254cuda3std3__45__cpo4cendE - _ZN39_INTERNAL_0fa922e8_4_k_cu_4e11fb89_32254cuda3std3__419piecewise_constructE)
_ZN39_INTERNAL_0fa922e8_4_k_cu_4e11fb89_32254cuda3std3__419piecewise_constructE:
	.zero		1
	.type		_ZN39_INTERNAL_0fa922e8_4_k_cu_4e11fb89_32254cuda3std3__45__cpo4cendE,@object
	.size		_ZN39_INTERNAL_0fa922e8_4_k_cu_4e11fb89_32254cuda3std3__45__cpo4cendE,(_ZN39_INTERNAL_0fa922e8_4_k_cu_4e11fb89_32254cuda3std6ranges3__45__cpo4swapE - _ZN39_INTERNAL_0fa922e8_4_k_cu_4e11fb89_32254cuda3std3__45__cpo4cendE)
_ZN39_INTERNAL_0fa922e8_4_k_cu_4e11fb89_32254cuda3std3__45__cpo4cendE:
	.zero		1
	.type		_ZN39_INTERNAL_0fa922e8_4_k_cu_4e11fb89_32254cuda3std6ranges3__45__cpo4swapE,@object
	.size		_ZN39_INTERNAL_0fa922e8_4_k_cu_4e11fb89_32254cuda3std6ranges3__45__cpo4swapE,(.L_10 - _ZN39_INTERNAL_0fa922e8_4_k_cu_4e11fb89_32254cuda3std6ranges3__45__cpo4swapE)
_ZN39_INTERNAL_0fa922e8_4_k_cu_4e11fb89_32254cuda3std6ranges3__45__cpo4swapE:
	.zero		1
.L_10:


//--------------------- .nv.constant0._ZN7cutlass13device_kernelINS_4conv6kernel13ConvUniversalINS1_16ConvProblemShapeILNS1_8OperatorE0ELi2EEENS1_10collective14CollectiveConvINS1_47MainloopSm100TmaUmmaWarpSpecializedImplicitGemmILS5_0ELi12ELi2ELi1ELi2EN4cute5tupleIJNSA_1CILi2EEENSC_ILi1EEESE_EEEEENSB_IJNSC_ILi64EEESH_NSB_IJNSC_ILi32EEEEEEEEENS_10tfloat32_tESL_NSA_8TiledMMAINSA_8MMA_AtomIJNSA_17SM100_MMA_TF32_SSISL_SL_fLi64ELi64ELNSA_4UMMA5MajorE0ELSQ_0ELNSP_7ScaleInE0ELSR_0EEEEEENSA_6LayoutINSB_IJSE_SE_SE_EEENSB_IJNSC_ILi0EEESW_SW_EEEEENSB_IJNSA_10UnderscoreESZ_SZ_EEEEENS7_6detail27Sm100ImplicitGemmTileTraitsINSA_20SM90_TMA_LOAD_IM2COLENSA_14ComposedLayoutINSA_7SwizzleILi3ELi4ELi3EEENSA_18smem_ptr_flag_bitsILi32EEENSU_INSB_IJNSC_ILi8EEESI_EEENSB_IJSI_SE_EEEEEEEvEENS13_INSA_23SM90_TMA_LOAD_MULTICASTES1E_vEEEENS_8epilogue10collective18CollectiveEpilogueINS1J_23Sm100TmaWarpSpecializedILi3ELi2ELi16ELb1ELb0EEEJSK_NSB_IJNSU_ISH_SE_EENSU_ISI_SE_EEEEESL_NSB_IJNSB_IJlllEEESE_SW_EEESL_S1S_NS1J_6fusion15FusionCallbacksIS1N_NS1T_17LinearCombinationISL_fSL_fLNS_15FloatRoundStyleE2EEESK_S1Q_JEEENSA_5SM1004TMEM4LOAD26SM100_TMEM_LOAD_16dp128b8xES14_S1E_NSA_17SM75_U32x4_LDSM_NENSA_21SM90_TMA_STORE_IM2COLES1E_NSA_17SM90_U32x4_STSM_NENSA_39AutoVectorizingCopyWithAssumedAlignmentILi128EEEEEEvvEEEEvNT_6ParamsE --------------------------
	.section	.nv.constant0._ZN7cutlass13device_kernelINS_4conv6kernel13ConvUniversalINS1_16ConvProblemShapeILNS1_8OperatorE0ELi2EEENS1_10collective14CollectiveConvINS1_47MainloopSm100TmaUmmaWarpSpecializedImplicitGemmILS5_0ELi12ELi2ELi1ELi2EN4cute5tupleIJNSA_1CILi2EEENSC_ILi1EEESE_EEEEENSB_IJNSC_ILi64EEESH_NSB_IJNSC_ILi32EEEEEEEEENS_10tfloat32_tESL_NSA_8TiledMMAINSA_8MMA_AtomIJNSA_17SM100_MMA_TF32_SSISL_SL_fLi64ELi64ELNSA_4UMMA5MajorE0ELSQ_0ELNSP_7ScaleInE0ELSR_0EEEEEENSA_6LayoutINSB_IJSE_SE_SE_EEENSB_IJNSC_ILi0EEESW_SW_EEEEENSB_IJNSA_10UnderscoreESZ_SZ_EEEEENS7_6detail27Sm100ImplicitGemmTileTraitsINSA_20SM90_TMA_LOAD_IM2COLENSA_14ComposedLayoutINSA_7SwizzleILi3ELi4ELi3EEENSA_18smem_ptr_flag_bitsILi32EEENSU_INSB_IJNSC_ILi8EEESI_EEENSB_IJSI_SE_EEEEEEEvEENS13_INSA_23SM90_TMA_LOAD_MULTICASTES1E_vEEEENS_8epilogue10collective18CollectiveEpilogueINS1J_23Sm100TmaWarpSpecializedILi3ELi2ELi16ELb1ELb0EEEJSK_NSB_IJNSU_ISH_SE_EENSU_ISI_SE_EEEEESL_NSB_IJNSB_IJlllEEESE_SW_EEESL_S1S_NS1J_6fusion15FusionCallbacksIS1N_NS1T_17LinearCombinationISL_fSL_fLNS_15FloatRoundStyleE2EEESK_S1Q_JEEENSA_5SM1004TMEM4LOAD26SM100_TMEM_LOAD_16dp128b8xES14_S1E_NSA_17SM75_U32x4_LDSM_NENSA_21SM90_TMA_STORE_IM2COLES1E_NSA_17SM90_U32x4_STSM_NENSA_39AutoVectorizingCopyWithAssumedAlignmentILi128EEEEEEvvEEEEvNT_6ParamsE,"a",@progbits
	.sectionflags	@""
	.align	4
.nv.constant0._ZN7cutlass13device_kernelINS_4conv6kernel13ConvUniversalINS1_16ConvProblemShapeILNS1_8OperatorE0ELi2EEENS1_10collective14CollectiveConvINS1_47MainloopSm100TmaUmmaWarpSpecializedImplicitGemmILS5_0ELi12ELi2ELi1ELi2EN4cute5tupleIJNSA_1CILi2EEENSC_ILi1EEESE_EEEEENSB_IJNSC_ILi64EEESH_NSB_IJNSC_ILi32EEEEEEEEENS_10tfloat32_tESL_NSA_8TiledMMAINSA_8MMA_AtomIJNSA_17SM100_MMA_TF32_SSISL_SL_fLi64ELi64ELNSA_4UMMA5MajorE0ELSQ_0ELNSP_7ScaleInE0ELSR_0EEEEEENSA_6LayoutINSB_IJSE_SE_SE_EEENSB_IJNSC_ILi0EEESW_SW_EEEEENSB_IJNSA_10UnderscoreESZ_SZ_EEEEENS7_6detail27Sm100ImplicitGemmTileTraitsINSA_20SM90_TMA_LOAD_IM2COLENSA_14ComposedLayoutINSA_7SwizzleILi3ELi4ELi3EEENSA_18smem_ptr_flag_bitsILi32EEENSU_INSB_IJNSC_ILi8EEESI_EEENSB_IJSI_SE_EEEEEEEvEENS13_INSA_23SM90_TMA_LOAD_MULTICASTES1E_vEEEENS_8epilogue10collective18CollectiveEpilogueINS1J_23Sm100TmaWarpSpecializedILi3ELi2ELi16ELb1ELb0EEEJSK_NSB_IJNSU_ISH_SE_EENSU_ISI_SE_EEEEESL_NSB_IJNSB_IJlllEEESE_SW_EEESL_S1S_NS1J_6fusion15FusionCallbacksIS1N_NS1T_17LinearCombinationISL_fSL_fLNS_15FloatRoundStyleE2EEESK_S1Q_JEEENSA_5SM1004TMEM4LOAD26SM100_TMEM_LOAD_16dp128b8xES14_S1E_NSA_17SM75_U32x4_LDSM_NENSA_21SM90_TMA_STORE_IM2COLES1E_NSA_17SM90_U32x4_STSM_NENSA_39AutoVectorizingCopyWithAssumedAlignmentILi128EEEEEEvvEEEEvNT_6ParamsE:
	.zero		2944


//--------------------- SYMBOLS --------------------------

	.type		.nv.reservedSmem.offset0,@object
	.size		.nv.reservedSmem.offset0,0x4
	.type		.nv.reservedSmem.cap,@object
	.size		.nv.reservedSmem.cap,0x4
	.type		__assertfail,@function
